// auto-generated by cutlass_sweep.gemm — config: {"arch": "sm_100", "cluster_m": 1, "cluster_n": 1, "dtype": "bf16", "dtype_b": "bf16", "layout": "nt", "stages": 0, "tile_k": 64, "tile_m": 64, "tile_n": 48}
#include "cutlass/cutlass.h"
#include "cutlass/gemm/collective/collective_builder.hpp"
#include "cutlass/gemm/device/gemm_universal_adapter.h"
#include "cutlass/gemm/kernel/gemm_universal.hpp"
#include "cutlass/epilogue/collective/collective_builder.hpp"

using ElemA = cutlass::bfloat16_t;
using ElemB = cutlass::bfloat16_t;
using ElemCD = cutlass::bfloat16_t;
using Acc  = float;
using TileShape    = cute::Shape<cute::_64, cute::_48, cute::_64>;
using ClusterShape = cute::Shape<cute::_1, cute::_1, cute::_1>;

using CollectiveEpilogue = typename cutlass::epilogue::collective::CollectiveBuilder<
    cutlass::arch::Sm100, cutlass::arch::OpClassTensorOp,
    TileShape, ClusterShape,
    cutlass::epilogue::collective::EpilogueTileAuto,
    Acc, Acc,
    ElemCD, cutlass::layout::RowMajor, 128 / cutlass::sizeof_bits<ElemCD>::value,
    ElemCD, cutlass::layout::RowMajor, 128 / cutlass::sizeof_bits<ElemCD>::value,
    cutlass::epilogue::collective::EpilogueScheduleAuto
  >::CollectiveOp;

using CollectiveMainloop = typename cutlass::gemm::collective::CollectiveBuilder<
    cutlass::arch::Sm100, cutlass::arch::OpClassTensorOp,
    ElemA, cutlass::layout::RowMajor, 128 / cutlass::sizeof_bits<ElemA>::value,
    ElemB, cutlass::layout::ColumnMajor, 128 / cutlass::sizeof_bits<ElemB>::value,
    Acc,
    TileShape, ClusterShape,
    cutlass::gemm::collective::StageCountAutoCarveout<static_cast<int>(sizeof(typename CollectiveEpilogue::SharedStorage))>,
    cutlass::gemm::collective::KernelScheduleAuto
  >::CollectiveOp;

using GemmKernel = cutlass::gemm::kernel::GemmUniversal<
    cute::Shape<int,int,int,int>,
    CollectiveMainloop,
    CollectiveEpilogue
>;
using Gemm = cutlass::gemm::device::GemmUniversalAdapter<GemmKernel>;

// Force the device kernel symbol into the cubin without needing a host main.
auto* _anchor = &cutlass::device_kernel<GemmKernel>;


// ===== COMPILED SASS (sm_100a) =====

	.target	sm_100a

	.elftype	@"ET_EXEC"


//--------------------- .note.nv.tkinfo           --------------------------
	.section	.note.nv.tkinfo,"",@"SHT_NOTE"
	.sectionflags	@"SHF_NOTE_NV_TKINFO"
	.tkinfo
        /*0018*/ 	.word	0x00000002
        /*0030*/ 	.string	""
        /*0030*/ 	.string	"ptxas"
        /*0030*/ 	.string	"Cuda compilation tools, release 13.0, V13.0.88"
        /*0030*/ 	.string	"Build cuda_13.0.r13.0/compiler.36424714_0"
        /*0030*/ 	.string	"-arch sm_100a -m 64 "



//--------------------- .note.nv.cuinfo           --------------------------
	.section	.note.nv.cuinfo,"",@"SHT_NOTE"
	.sectionflags	@"SHF_NOTE_NV_CUINFO"
        /*0018*/ 	.short	0x0002
        /*001a*/ 	.short	0x0064
        /*001c*/ 	.short	0x0082
	.zero		2


//--------------------- .nv.info                  --------------------------
	.section	.nv.info,"",@"SHT_CUDA_INFO"
	.align	4


	//----- nvinfo : EIATTR_REGCOUNT
	.align		4
        /*0000*/ 	.byte	0x04, 0x2f
        /*0002*/ 	.short	(.L_19 - .L_18)
	.align		4
.L_18:
        /*0004*/ 	.word	index@(_ZN7cutlass13device_kernelINS_4gemm6kernel13GemmUniversalIN4cute5tupleIJiiiiEEENS1_10collective13CollectiveMmaINS1_35MainloopSm100TmaUmmaWarpSpecializedILi15ELi2ELi4ENS5_IJNS4_1CILi1EEESB_SB_EEEEENS5_IJNSA_ILi64EEENSA_ILi48EEESE_EEENS_10bfloat16_tENS5_IJlSB_lEEESH_SI_NS4_8TiledMMAINS4_8MMA_AtomIJNS4_20SM100_MMA_F16BF16_SSISH_SH_fLi64ELi48ELNS4_4UMMA5MajorE0ELSN_0ELNSM_7ScaleInE0ELSO_0EEEEEENS4_6LayoutISC_NS5_IJNSA_ILi0EEESS_SS_EEEEENS5_IJNS4_10UnderscoreESV_SV_EEEEENS4_13SM90_TMA_LOADENS4_14ComposedLayoutINS4_7SwizzleILi3ELi4ELi3EEENS4_18smem_ptr_flag_bitsILi16EEENSR_INS5_IJNSA_ILi8EEESE_EEENS5_IJSE_SB_EEEEEEEvNS4_8identityESY_S18_vS19_EENS_8epilogue10collective18CollectiveEpilogueINS1B_23Sm100TmaWarpSpecializedILi2ELi1ELi24ELb1ELb0EEEJSG_NS5_IJNSR_ISE_SB_EENSR_ISF_SB_EEEEESH_SI_SH_SI_NS1B_6fusion15FusionCallbacksIS1F_NS1J_17LinearCombinationISH_fSH_fLNS_15FloatRoundStyleE2EEESG_S1I_JEEENS4_5SM1004TMEM4LOAD26SM100_TMEM_LOAD_16dp256b2xESY_NSZ_INS10_ILi1ELi4ELi3EEES13_NSR_INS5_IJS14_NSA_ILi16EEEEEENS5_IJS1U_SB_EEEEEEENS4_17SM75_U32x4_LDSM_NENS4_14SM90_TMA_STOREES1Y_NS4_17SM90_U32x4_STSM_NENS4_39AutoVectorizingCopyWithAssumedAlignmentILi128EEEEEEvvEEEEvNT_6ParamsE)
        /*0008*/ 	.word	0x0000005f


	//----- nvinfo : EIATTR_FRAME_SIZE
	.align		4
.L_19:
        /*000c*/ 	.byte	0x04, 0x11
        /*000e*/ 	.short	(.L_21 - .L_20)
	.align		4
.L_20:
        /*0010*/ 	.word	index@($__internal_2_$__cuda_sm10x_tcgen05_guardrail_trap_unallocated_columns_being_dealloced)
        /*0014*/ 	.word	0x00000000


	//----- nvinfo : EIATTR_FRAME_SIZE
	.align		4
.L_21:
        /*0018*/ 	.byte	0x04, 0x11
        /*001a*/ 	.short	(.L_23 - .L_22)
	.align		4
.L_22:
        /*001c*/ 	.word	index@($__internal_1_$__cuda_sm10x_tcgen05_guardrail_trap_phase_invalid_during_alloc)
        /*0020*/ 	.word	0x00000000


	//----- nvinfo : EIATTR_FRAME_SIZE
	.align		4
.L_23:
        /*0024*/ 	.byte	0x04, 0x11
        /*0026*/ 	.short	(.L_25 - .L_24)
	.align		4
.L_24:
        /*0028*/ 	.word	index@($__internal_0_$__cuda_sm10x_tcgen05_guardrail_trap_col_being_dealloced_not_returned_by_alloc)
        /*002c*/ 	.word	0x00000000


	//----- nvinfo : EIATTR_FRAME_SIZE
	.align		4
.L_25:
        /*0030*/ 	.byte	0x04, 0x11
        /*0032*/ 	.short	(.L_27 - .L_26)
	.align		4
.L_26:
        /*0034*/ 	.word	index@(_ZN7cutlass13device_kernelINS_4gemm6kernel13GemmUniversalIN4cute5tupleIJiiiiEEENS1_10collective13CollectiveMmaINS1_35MainloopSm100TmaUmmaWarpSpecializedILi15ELi2ELi4ENS5_IJNS4_1CILi1EEESB_SB_EEEEENS5_IJNSA_ILi64EEENSA_ILi48EEESE_EEENS_10bfloat16_tENS5_IJlSB_lEEESH_SI_NS4_8TiledMMAINS4_8MMA_AtomIJNS4_20SM100_MMA_F16BF16_SSISH_SH_fLi64ELi48ELNS4_4UMMA5MajorE0ELSN_0ELNSM_7ScaleInE0ELSO_0EEEEEENS4_6LayoutISC_NS5_IJNSA_ILi0EEESS_SS_EEEEENS5_IJNS4_10UnderscoreESV_SV_EEEEENS4_13SM90_TMA_LOADENS4_14ComposedLayoutINS4_7SwizzleILi3ELi4ELi3EEENS4_18smem_ptr_flag_bitsILi16EEENSR_INS5_IJNSA_ILi8EEESE_EEENS5_IJSE_SB_EEEEEEEvNS4_8identityESY_S18_vS19_EENS_8epilogue10collective18CollectiveEpilogueINS1B_23Sm100TmaWarpSpecializedILi2ELi1ELi24ELb1ELb0EEEJSG_NS5_IJNSR_ISE_SB_EENSR_ISF_SB_EEEEESH_SI_SH_SI_NS1B_6fusion15FusionCallbacksIS1F_NS1J_17LinearCombinationISH_fSH_fLNS_15FloatRoundStyleE2EEESG_S1I_JEEENS4_5SM1004TMEM4LOAD26SM100_TMEM_LOAD_16dp256b2xESY_NSZ_INS10_ILi1ELi4ELi3EEES13_NSR_INS5_IJS14_NSA_ILi16EEEEEENS5_IJS1U_SB_EEEEEEENS4_17SM75_U32x4_LDSM_NENS4_14SM90_TMA_STOREES1Y_NS4_17SM90_U32x4_STSM_NENS4_39AutoVectorizingCopyWithAssumedAlignmentILi128EEEEEEvvEEEEvNT_6ParamsE)
        /*0038*/ 	.word	0x00000000


	//----- nvinfo : EIATTR_MIN_STACK_SIZE
	.align		4
.L_27:
        /*003c*/ 	.byte	0x04, 0x12
        /*003e*/ 	.short	(.L_29 - .L_28)
	.align		4
.L_28:
        /*0040*/ 	.word	index@(_ZN7cutlass13device_kernelINS_4gemm6kernel13GemmUniversalIN4cute5tupleIJiiiiEEENS1_10collective13CollectiveMmaINS1_35MainloopSm100TmaUmmaWarpSpecializedILi15ELi2ELi4ENS5_IJNS4_1CILi1EEESB_SB_EEEEENS5_IJNSA_ILi64EEENSA_ILi48EEESE_EEENS_10bfloat16_tENS5_IJlSB_lEEESH_SI_NS4_8TiledMMAINS4_8MMA_AtomIJNS4_20SM100_MMA_F16BF16_SSISH_SH_fLi64ELi48ELNS4_4UMMA5MajorE0ELSN_0ELNSM_7ScaleInE0ELSO_0EEEEEENS4_6LayoutISC_NS5_IJNSA_ILi0EEESS_SS_EEEEENS5_IJNS4_10UnderscoreESV_SV_EEEEENS4_13SM90_TMA_LOADENS4_14ComposedLayoutINS4_7SwizzleILi3ELi4ELi3EEENS4_18smem_ptr_flag_bitsILi16EEENSR_INS5_IJNSA_ILi8EEESE_EEENS5_IJSE_SB_EEEEEEEvNS4_8identityESY_S18_vS19_EENS_8epilogue10collective18CollectiveEpilogueINS1B_23Sm100TmaWarpSpecializedILi2ELi1ELi24ELb1ELb0EEEJSG_NS5_IJNSR_ISE_SB_EENSR_ISF_SB_EEEEESH_SI_SH_SI_NS1B_6fusion15FusionCallbacksIS1F_NS1J_17LinearCombinationISH_fSH_fLNS_15FloatRoundStyleE2EEESG_S1I_JEEENS4_5SM1004TMEM4LOAD26SM100_TMEM_LOAD_16dp256b2xESY_NSZ_INS10_ILi1ELi4ELi3EEES13_NSR_INS5_IJS14_NSA_ILi16EEEEEENS5_IJS1U_SB_EEEEEEENS4_17SM75_U32x4_LDSM_NENS4_14SM90_TMA_STOREES1Y_NS4_17SM90_U32x4_STSM_NENS4_39AutoVectorizingCopyWithAssumedAlignmentILi128EEEEEEvvEEEEvNT_6ParamsE)
        /*0044*/ 	.word	0x00000000
.L_29:


//--------------------- .nv.compat                --------------------------
	.section	.nv.compat,"",@"SHT_CUDA_COMPAT_INFO"
	.align	4
        /*0000*/ 	.byte	0x02, 0x09, 0x01, 0x00, 0x02, 0x02, 0x02, 0x00, 0x02, 0x05, 0x05, 0x00, 0x03, 0x07, 0x01, 0x01
        /*0010*/ 	.byte	0x02, 0x03, 0x01, 0x00, 0x02, 0x06, 0x01, 0x00, 0x04, 0x0b, 0x08, 0x00, 0x09, 0x00, 0x00, 0x00
        /*0020*/ 	.byte	0x00, 0x00, 0x00, 0x00


//--------------------- .nv.info._ZN7cutlass13device_kernelINS_4gemm6kernel13GemmUniversalIN4cute5tupleIJiiiiEEENS1_10collective13CollectiveMmaINS1_35MainloopSm100TmaUmmaWarpSpecializedILi15ELi2ELi4ENS5_IJNS4_1CILi1EEESB_SB_EEEEENS5_IJNSA_ILi64EEENSA_ILi48EEESE_EEENS_10bfloat16_tENS5_IJlSB_lEEESH_SI_NS4_8TiledMMAINS4_8MMA_AtomIJNS4_20SM100_MMA_F16BF16_SSISH_SH_fLi64ELi48ELNS4_4UMMA5MajorE0ELSN_0ELNSM_7ScaleInE0ELSO_0EEEEEENS4_6LayoutISC_NS5_IJNSA_ILi0EEESS_SS_EEEEENS5_IJNS4_10UnderscoreESV_SV_EEEEENS4_13SM90_TMA_LOADENS4_14ComposedLayoutINS4_7SwizzleILi3ELi4ELi3EEENS4_18smem_ptr_flag_bitsILi16EEENSR_INS5_IJNSA_ILi8EEESE_EEENS5_IJSE_SB_EEEEEEEvNS4_8identityESY_S18_vS19_EENS_8epilogue10collective18CollectiveEpilogueINS1B_23Sm100TmaWarpSpecializedILi2ELi1ELi24ELb1ELb0EEEJSG_NS5_IJNSR_ISE_SB_EENSR_ISF_SB_EEEEESH_SI_SH_SI_NS1B_6fusion15FusionCallbacksIS1F_NS1J_17LinearCombinationISH_fSH_fLNS_15FloatRoundStyleE2EEESG_S1I_JEEENS4_5SM1004TMEM4LOAD26SM100_TMEM_LOAD_16dp256b2xESY_NSZ_INS10_ILi1ELi4ELi3EEES13_NSR_INS5_IJS14_NSA_ILi16EEEEEENS5_IJS1U_SB_EEEEEEENS4_17SM75_U32x4_LDSM_NENS4_14SM90_TMA_STOREES1Y_NS4_17SM90_U32x4_STSM_NENS4_39AutoVectorizingCopyWithAssumedAlignmentILi128EEEEEEvvEEEEvNT_6ParamsE --------------------------
	.section	.nv.info._ZN7cutlass13device_kernelINS_4gemm6kernel13GemmUniversalIN4cute5tupleIJiiiiEEENS1_10collective13CollectiveMmaINS1_35MainloopSm100TmaUmmaWarpSpecializedILi15ELi2ELi4ENS5_IJNS4_1CILi1EEESB_SB_EEEEENS5_IJNSA_ILi64EEENSA_ILi48EEESE_EEENS_10bfloat16_tENS5_IJlSB_lEEESH_SI_NS4_8TiledMMAINS4_8MMA_AtomIJNS4_20SM100_MMA_F16BF16_SSISH_SH_fLi64ELi48ELNS4_4UMMA5MajorE0ELSN_0ELNSM_7ScaleInE0ELSO_0EEEEEENS4_6LayoutISC_NS5_IJNSA_ILi0EEESS_SS_EEEEENS5_IJNS4_10UnderscoreESV_SV_EEEEENS4_13SM90_TMA_LOADENS4_14ComposedLayoutINS4_7SwizzleILi3ELi4ELi3EEENS4_18smem_ptr_flag_bitsILi16EEENSR_INS5_IJNSA_ILi8EEESE_EEENS5_IJSE_SB_EEEEEEEvNS4_8identityESY_S18_vS19_EENS_8epilogue10collective18CollectiveEpilogueINS1B_23Sm100TmaWarpSpecializedILi2ELi1ELi24ELb1ELb0EEEJSG_NS5_IJNSR_ISE_SB_EENSR_ISF_SB_EEEEESH_SI_SH_SI_NS1B_6fusion15FusionCallbacksIS1F_NS1J_17LinearCombinationISH_fSH_fLNS_15FloatRoundStyleE2EEESG_S1I_JEEENS4_5SM1004TMEM4LOAD26SM100_TMEM_LOAD_16dp256b2xESY_NSZ_INS10_ILi1ELi4ELi3EEES13_NSR_INS5_IJS14_NSA_ILi16EEEEEENS5_IJS1U_SB_EEEEEEENS4_17SM75_U32x4_LDSM_NENS4_14SM90_TMA_STOREES1Y_NS4_17SM90_U32x4_STSM_NENS4_39AutoVectorizingCopyWithAssumedAlignmentILi128EEEEEEvvEEEEvNT_6ParamsE,"",@"SHT_CUDA_INFO"
	.sectionflags	@""
	.align	4


	//----- nvinfo : EIATTR_CUDA_API_VERSION
	.align		4
        /*0000*/ 	.byte	0x04, 0x37
        /*0002*/ 	.short	(.L_31 - .L_30)
.L_30:
        /*0004*/ 	.word	0x00000082


	//----- nvinfo : EIATTR_KPARAM_INFO
	.align		4
.L_31:
        /*0008*/ 	.byte	0x04, 0x17
        /*000a*/ 	.short	(.L_33 - .L_32)
.L_32:
        /*000c*/ 	.word	0x00000000
        /*0010*/ 	.short	0x0000
        /*0012*/ 	.short	0x0000
        /*0014*/ 	.byte	0x00, 0xf0, 0x01, 0x20


	//----- nvinfo : EIATTR_AT_ENTRY_FRAGMENTS
	.align		4
.L_33:
        /*0018*/ 	.byte	0x04, 0x4f
        /*001a*/ 	.short	(.L_35 - .L_34)


	//   ....[0]....
.L_34:
        /*001c*/ 	.word	0x00000006


	//----- nvinfo : EIATTR_RESERVED_SMEM_USED
	.align		4
.L_35:
        /*0020*/ 	.byte	0x01, 0x41
	.zero		2


	//----- nvinfo : EIATTR_SPARSE_MMA_MASK
	.align		4
        /*0024*/ 	.byte	0x03, 0x50
        /*0026*/ 	.short	0x0000


	//----- nvinfo : EIATTR_TCGEN05_1CTA_USED
	.align		4
        /*0028*/ 	.byte	0x01, 0x51
	.zero		2


	//----- nvinfo : EIATTR_MAXREG_COUNT
	.align		4
        /*002c*/ 	.byte	0x03, 0x1b
        /*002e*/ 	.short	0x00ff


	//----- nvinfo : EIATTR_NUM_BARRIERS
	.align		4
        /*0030*/ 	.byte	0x02, 0x4c
        /*0032*/ 	.byte	0x07
	.zero		1


	//----- nvinfo : EIATTR_EXTERNS
	.align		4
        /*0034*/ 	.byte	0x04, 0x0f
        /*0036*/ 	.short	(.L_37 - .L_36)


	//   ....[0]....
	.align		4
.L_36:
        /*0038*/ 	.word	index@(__assertfail)


	//----- nvinfo : EIATTR_MERCURY_ISA_VERSION
	.align		4
.L_37:
        /*003c*/ 	.byte	0x03, 0x5f
        /*003e*/ 	.short	0x0101


	//----- nvinfo : EIATTR_INT_WARP_WIDE_INSTR_OFFSETS
	.align		4
        /*0040*/ 	.byte	0x04, 0x31
        /*0042*/ 	.short	(.L_39 - .L_38)


	//   ....[0]....
.L_38:
        /*0044*/ 	.word	0x00001f30


	//   ....[1]....
        /*0048*/ 	.word	0x00003ff0


	//   ....[2]....
        /*004c*/ 	.word	0x00004020


	//   ....[3]....
        /*0050*/ 	.word	0x00004070


	//   ....[4]....
        /*0054*/ 	.word	0x00004ab0


	//   ....[5]....
        /*0058*/ 	.word	0x00004ac0


	//   ....[6]....
        /*005c*/ 	.word	0x00004b10


	//   ....[7]....
        /*0060*/ 	.word	0x00004c10


	//----- nvinfo : EIATTR_COOP_GROUP_MASK_REGIDS
	.align		4
.L_39:
        /*0064*/ 	.byte	0x04, 0x29
        /*0066*/ 	.short	(.L_41 - .L_40)


	//   ....[0]....
.L_40:
        /*0068*/ 	.word	0xffffffff


	//   ....[1]....
        /*006c*/ 	.word	0xffffffff


	//   ....[2]....
        /*0070*/ 	.word	0xffffffff


	//   ....[3]....
        /*0074*/ 	.word	0xffffffff


	//   ....[4]....
        /*0078*/ 	.word	0xffffffff


	//   ....[5]....
        /*007c*/ 	.word	0xffffffff


	//   ....[6]....
        /*0080*/ 	.word	0xffffffff


	//   ....[7]....
        /*0084*/ 	.word	0xffffffff


	//   ....[8]....
        /*0088*/ 	.word	0xffffffff


	//   ....[9]....
        /*008c*/ 	.word	0xffffffff


	//   ....[10]....
        /*0090*/ 	.word	0xffffffff


	//   ....[11]....
        /*0094*/ 	.word	0xffffffff


	//   ....[12]....
        /*0098*/ 	.word	0xffffffff


	//----- nvinfo : EIATTR_COOP_GROUP_INSTR_OFFSETS
	.align		4
.L_41:
        /*009c*/ 	.byte	0x04, 0x28
        /*009e*/ 	.short	(.L_43 - .L_42)


	//   ....[0]....
.L_42:
        /*00a0*/ 	.word	0x00000090


	//   ....[1]....
        /*00a4*/ 	.word	0x000004d0


	//   ....[2]....
        /*00a8*/ 	.word	0x000007d0


	//   ....[3]....
        /*00ac*/ 	.word	0x00000930


	//   ....[4]....
        /*00b0*/ 	.word	0x00000a30


	//   ....[5]....
        /*00b4*/ 	.word	0x00000ba0


	//   ....[6]....
        /*00b8*/ 	.word	0x00000d40


	//   ....[7]....
        /*00bc*/ 	.word	0x00001e10


	//   ....[8]....
        /*00c0*/ 	.word	0x00003220


	//   ....[9]....
        /*00c4*/ 	.word	0x00003430


	//   ....[10]....
        /*00c8*/ 	.word	0x00003460


	//   ....[11]....
        /*00cc*/ 	.word	0x00003ee0


	//   ....[12]....
        /*00d0*/ 	.word	0x00004110


	//----- nvinfo : EIATTR_VRC_CTA_INIT_COUNT
	.align		4
.L_43:
        /*00d4*/ 	.byte	0x02, 0x4a
        /*00d6*/ 	.byte	0x80
	.zero		1


	//----- nvinfo : EIATTR_SYSCALL_OFFSETS
	.align		4
        /*00d8*/ 	.byte	0x04, 0x46
        /*00da*/ 	.short	(.L_45 - .L_44)


	//   ....[0]....
.L_44:
        /*00dc*/ 	.word	0x00005740


	//   ....[1]....
        /*00e0*/ 	.word	0x00005830


	//   ....[2]....
        /*00e4*/ 	.word	0x00005f90


	//   ....[3]....
        /*00e8*/ 	.word	0x00006100


	//   ....[4]....
        /*00ec*/ 	.word	0x00006270


	//----- nvinfo : EIATTR_MBARRIER_INSTR_OFFSETS
	.align		4
.L_45:
        /*00f0*/ 	.byte	0x04, 0x39
        /*00f2*/ 	.short	(.L_47 - .L_46)


	//   ....[0]....
.L_46:
        /*00f4*/ 	.word	0x000005d0
        /*00f8*/ 	.word	0x000000ff
        /*00fc*/ 	.word	0x00000000
        /*0100*/ 	.short	0x0100
        /*0102*/ 	.byte	0x05
	.zero		1


	//   ....[1]....
        /*0104*/ 	.word	0x000005e0
        /*0108*/ 	.word	0x000000ff
        /*010c*/ 	.word	0x00000078
        /*0110*/ 	.short	0x0100
        /*0112*/ 	.byte	0x05
	.zero		1


	//   ....[2]....
        /*0114*/ 	.word	0x000005f0
        /*0118*/ 	.word	0x000000ff
        /*011c*/ 	.word	0x00000008
        /*0120*/ 	.short	0x0100
        /*0122*/ 	.byte	0x05
	.zero		1


	//   ....[3]....
        /*0124*/ 	.word	0x00000600
        /*0128*/ 	.word	0x000000ff
        /*012c*/ 	.word	0x00000080
        /*0130*/ 	.short	0x0100
        /*0132*/ 	.byte	0x05
	.zero		1


	//   ....[4]....
        /*0134*/ 	.word	0x00000610
        /*0138*/ 	.word	0x000000ff
        /*013c*/ 	.word	0x00000010
        /*0140*/ 	.short	0x0100
        /*0142*/ 	.byte	0x05
	.zero		1


	//   ....[5]....
        /*0144*/ 	.word	0x00000620
        /*0148*/ 	.word	0x000000ff
        /*014c*/ 	.word	0x00000088
        /*0150*/ 	.short	0x0100
        /*0152*/ 	.byte	0x05
	.zero		1


	//   ....[6]....
        /*0154*/ 	.word	0x00000630
        /*0158*/ 	.word	0x000000ff
        /*015c*/ 	.word	0x00000018
        /*0160*/ 	.short	0x0100
        /*0162*/ 	.byte	0x05
	.zero		1


	//   ....[7]....
        /*0164*/ 	.word	0x00000640
        /*0168*/ 	.word	0x000000ff
        /*016c*/ 	.word	0x00000090
        /*0170*/ 	.short	0x0100
        /*0172*/ 	.byte	0x05
	.zero		1


	//   ....[8]....
        /*0174*/ 	.word	0x00000650
        /*0178*/ 	.word	0x000000ff
        /*017c*/ 	.word	0x00000020
        /*0180*/ 	.short	0x0100
        /*0182*/ 	.byte	0x05
	.zero		1


	//   ....[9]....
        /*0184*/ 	.word	0x00000660
        /*0188*/ 	.word	0x000000ff
        /*018c*/ 	.word	0x00000098
        /*0190*/ 	.short	0x0100
        /*0192*/ 	.byte	0x05
	.zero		1


	//   ....[10]....
        /*0194*/ 	.word	0x00000670
        /*0198*/ 	.word	0x000000ff
        /*019c*/ 	.word	0x00000028
        /*01a0*/ 	.short	0x0100
        /*01a2*/ 	.byte	0x05
	.zero		1


	//   ....[11]....
        /*01a4*/ 	.word	0x00000680
        /*01a8*/ 	.word	0x000000ff
        /*01ac*/ 	.word	0x000000a0
        /*01b0*/ 	.short	0x0100
        /*01b2*/ 	.byte	0x05
	.zero		1


	//   ....[12]....
        /*01b4*/ 	.word	0x00000690
        /*01b8*/ 	.word	0x000000ff
        /*01bc*/ 	.word	0x00000030
        /*01c0*/ 	.short	0x0100
        /*01c2*/ 	.byte	0x05
	.zero		1


	//   ....[13]....
        /*01c4*/ 	.word	0x000006a0
        /*01c8*/ 	.word	0x000000ff
        /*01cc*/ 	.word	0x000000a8
        /*01d0*/ 	.short	0x0100
        /*01d2*/ 	.byte	0x05
	.zero		1


	//   ....[14]....
        /*01d4*/ 	.word	0x000006b0
        /*01d8*/ 	.word	0x000000ff
        /*01dc*/ 	.word	0x00000038
        /*01e0*/ 	.short	0x0100
        /*01e2*/ 	.byte	0x05
	.zero		1


	//   ....[15]....
        /*01e4*/ 	.word	0x000006c0
        /*01e8*/ 	.word	0x000000ff
        /*01ec*/ 	.word	0x000000b0
        /*01f0*/ 	.short	0x0100
        /*01f2*/ 	.byte	0x05
	.zero		1


	//   ....[16]....
        /*01f4*/ 	.word	0x000006d0
        /*01f8*/ 	.word	0x000000ff
        /*01fc*/ 	.word	0x00000040
        /*0200*/ 	.short	0x0100
        /*0202*/ 	.byte	0x05
	.zero		1


	//   ....[17]....
        /*0204*/ 	.word	0x000006e0
        /*0208*/ 	.word	0x000000ff
        /*020c*/ 	.word	0x000000b8
        /*0210*/ 	.short	0x0100
        /*0212*/ 	.byte	0x05
	.zero		1


	//   ....[18]....
        /*0214*/ 	.word	0x000006f0
        /*0218*/ 	.word	0x000000ff
        /*021c*/ 	.word	0x00000048
        /*0220*/ 	.short	0x0100
        /*0222*/ 	.byte	0x05
	.zero		1


	//   ....[19]....
        /*0224*/ 	.word	0x00000700
        /*0228*/ 	.word	0x000000ff
        /*022c*/ 	.word	0x000000c0
        /*0230*/ 	.short	0x0100
        /*0232*/ 	.byte	0x05
	.zero		1


	//   ....[20]....
        /*0234*/ 	.word	0x00000710
        /*0238*/ 	.word	0x000000ff
        /*023c*/ 	.word	0x00000050
        /*0240*/ 	.short	0x0100
        /*0242*/ 	.byte	0x05
	.zero		1


	//   ....[21]....
        /*0244*/ 	.word	0x00000720
        /*0248*/ 	.word	0x000000ff
        /*024c*/ 	.word	0x000000c8
        /*0250*/ 	.short	0x0100
        /*0252*/ 	.byte	0x05
	.zero		1


	//   ....[22]....
        /*0254*/ 	.word	0x00000730
        /*0258*/ 	.word	0x000000ff
        /*025c*/ 	.word	0x00000058
        /*0260*/ 	.short	0x0100
        /*0262*/ 	.byte	0x05
	.zero		1


	//   ....[23]....
        /*0264*/ 	.word	0x00000740
        /*0268*/ 	.word	0x000000ff
        /*026c*/ 	.word	0x000000d0
        /*0270*/ 	.short	0x0100
        /*0272*/ 	.byte	0x05
	.zero		1


	//   ....[24]....
        /*0274*/ 	.word	0x00000750
        /*0278*/ 	.word	0x000000ff
        /*027c*/ 	.word	0x00000060
        /*0280*/ 	.short	0x0100
        /*0282*/ 	.byte	0x05
	.zero		1


	//   ....[25]....
        /*0284*/ 	.word	0x00000760
        /*0288*/ 	.word	0x000000ff
        /*028c*/ 	.word	0x000000d8
        /*0290*/ 	.short	0x0100
        /*0292*/ 	.byte	0x05
	.zero		1


	//   ....[26]....
        /*0294*/ 	.word	0x00000770
        /*0298*/ 	.word	0x000000ff
        /*029c*/ 	.word	0x00000068
        /*02a0*/ 	.short	0x0100
        /*02a2*/ 	.byte	0x05
	.zero		1


	//   ....[27]....
        /*02a4*/ 	.word	0x00000780
        /*02a8*/ 	.word	0x000000ff
        /*02ac*/ 	.word	0x000000e0
        /*02b0*/ 	.short	0x0100
        /*02b2*/ 	.byte	0x05
	.zero		1


	//   ....[28]....
        /*02b4*/ 	.word	0x00000790
        /*02b8*/ 	.word	0x000000ff
        /*02bc*/ 	.word	0x00000070
        /*02c0*/ 	.short	0x0100
        /*02c2*/ 	.byte	0x05
	.zero		1


	//   ....[29]....
        /*02c4*/ 	.word	0x000007a0
        /*02c8*/ 	.word	0x000000ff
        /*02cc*/ 	.word	0x000000e8
        /*02d0*/ 	.short	0x0100
        /*02d2*/ 	.byte	0x05
	.zero		1


	//   ....[30]....
        /*02d4*/ 	.word	0x000008e0
        /*02d8*/ 	.word	0x000000ff
        /*02dc*/ 	.word	0x000000f0
        /*02e0*/ 	.short	0x0100
        /*02e2*/ 	.byte	0x06
	.zero		1


	//   ....[31]....
        /*02e4*/ 	.word	0x000008f0
        /*02e8*/ 	.word	0x000000ff
        /*02ec*/ 	.word	0x00000100
        /*02f0*/ 	.short	0x0100
        /*02f2*/ 	.byte	0x06
	.zero		1


	//   ....[32]....
        /*02f4*/ 	.word	0x00000900
        /*02f8*/ 	.word	0x000000ff
        /*02fc*/ 	.word	0x000000f8
        /*0300*/ 	.short	0x0100
        /*0302*/ 	.byte	0x06
	.zero		1


	//   ....[33]....
        /*0304*/ 	.word	0x00000910
        /*0308*/ 	.word	0x000000ff
        /*030c*/ 	.word	0x00000108
        /*0310*/ 	.short	0x0100
        /*0312*/ 	.byte	0x06
	.zero		1


	//   ....[34]....
        /*0314*/ 	.word	0x00000a00
        /*0318*/ 	.word	0x000000ff
        /*031c*/ 	.word	0x00000110
        /*0320*/ 	.short	0x0100
        /*0322*/ 	.byte	0x05
	.zero		1


	//   ....[35]....
        /*0324*/ 	.word	0x00000a10
        /*0328*/ 	.word	0x000000ff
        /*032c*/ 	.word	0x00000118
        /*0330*/ 	.short	0x0100
        /*0332*/ 	.byte	0x05
	.zero		1


	//   ....[36]....
        /*0334*/ 	.word	0x00000b50
        /*0338*/ 	.word	0x000000ff
        /*033c*/ 	.word	0x00000120
        /*0340*/ 	.short	0x0100
        /*0342*/ 	.byte	0x05
	.zero		1


	//   ....[37]....
        /*0344*/ 	.word	0x00000b60
        /*0348*/ 	.word	0x000000ff
        /*034c*/ 	.word	0x00000130
        /*0350*/ 	.short	0x0100
        /*0352*/ 	.byte	0x05
	.zero		1


	//   ....[38]....
        /*0354*/ 	.word	0x00000b70
        /*0358*/ 	.word	0x000000ff
        /*035c*/ 	.word	0x00000128
        /*0360*/ 	.short	0x0100
        /*0362*/ 	.byte	0x05
	.zero		1


	//   ....[39]....
        /*0364*/ 	.word	0x00000b80
        /*0368*/ 	.word	0x000000ff
        /*036c*/ 	.word	0x00000138
        /*0370*/ 	.short	0x0100
        /*0372*/ 	.byte	0x05
	.zero		1


	//   ....[40]....
        /*0374*/ 	.word	0x00000cb0
        /*0378*/ 	.word	0x000000ff
        /*037c*/ 	.word	0x00000140
        /*0380*/ 	.short	0x0100
        /*0382*/ 	.byte	0x06
	.zero		1


	//   ....[41]....
        /*0384*/ 	.word	0x00000cc0
        /*0388*/ 	.word	0x000000ff
        /*038c*/ 	.word	0x00000160
        /*0390*/ 	.short	0x0100
        /*0392*/ 	.byte	0x06
	.zero		1


	//   ....[42]....
        /*0394*/ 	.word	0x00000cd0
        /*0398*/ 	.word	0x000000ff
        /*039c*/ 	.word	0x00000148
        /*03a0*/ 	.short	0x0100
        /*03a2*/ 	.byte	0x06
	.zero		1


	//   ....[43]....
        /*03a4*/ 	.word	0x00000ce0
        /*03a8*/ 	.word	0x000000ff
        /*03ac*/ 	.word	0x00000168
        /*03b0*/ 	.short	0x0100
        /*03b2*/ 	.byte	0x06
	.zero		1


	//   ....[44]....
        /*03b4*/ 	.word	0x00000cf0
        /*03b8*/ 	.word	0x000000ff
        /*03bc*/ 	.word	0x00000150
        /*03c0*/ 	.short	0x0100
        /*03c2*/ 	.byte	0x06
	.zero		1


	//   ....[45]....
        /*03c4*/ 	.word	0x00000d00
        /*03c8*/ 	.word	0x000000ff
        /*03cc*/ 	.word	0x00000170
        /*03d0*/ 	.short	0x0100
        /*03d2*/ 	.byte	0x06
	.zero		1


	//   ....[46]....
        /*03d4*/ 	.word	0x00000d10
        /*03d8*/ 	.word	0x000000ff
        /*03dc*/ 	.word	0x00000158
        /*03e0*/ 	.short	0x0100
        /*03e2*/ 	.byte	0x06
	.zero		1


	//   ....[47]....
        /*03e4*/ 	.word	0x00000d20
        /*03e8*/ 	.word	0x000000ff
        /*03ec*/ 	.word	0x00000178
        /*03f0*/ 	.short	0x0100
        /*03f2*/ 	.byte	0x06
	.zero		1


	//   ....[48]....
        /*03f4*/ 	.word	0x00000e10
        /*03f8*/ 	.word	0x000000ff
        /*03fc*/ 	.word	0x00000180
        /*0400*/ 	.short	0x0100
        /*0402*/ 	.byte	0x05
	.zero		1


	//   ....[49]....
        /*0404*/ 	.word	0x00000e20
        /*0408*/ 	.word	0x000000ff
        /*040c*/ 	.word	0x00000190
        /*0410*/ 	.short	0x0100
        /*0412*/ 	.byte	0x05
	.zero		1


	//   ....[50]....
        /*0414*/ 	.word	0x00000e30
        /*0418*/ 	.word	0x000000ff
        /*041c*/ 	.word	0x00000188
        /*0420*/ 	.short	0x0100
        /*0422*/ 	.byte	0x05
	.zero		1


	//   ....[51]....
        /*0424*/ 	.word	0x00000e40
        /*0428*/ 	.word	0x000000ff
        /*042c*/ 	.word	0x00000198
        /*0430*/ 	.short	0x0100
        /*0432*/ 	.byte	0x05
	.zero		1


	//   ....[52]....
        /*0434*/ 	.word	0x00001710
        /*0438*/ 	.word	0x00000002
        /*043c*/ 	.word	0x00000190
        /*0440*/ 	.short	0x010a
        /*0442*/ 	.byte	0xff
	.zero		1


	//   ....[53]....
        /*0444*/ 	.word	0x00001740
        /*0448*/ 	.word	0x00000002
        /*044c*/ 	.word	0x00000180
        /*0450*/ 	.short	0x0101
        /*0452*/ 	.byte	0xff
	.zero		1


	//   ....[54]....
        /*0454*/ 	.word	0x00001810
        /*0458*/ 	.word	0x000000ff
        /*045c*/ 	.word	0x00000078
        /*0460*/ 	.short	0x010a
        /*0462*/ 	.byte	0x05
	.zero		1


	//   ....[55]....
        /*0464*/ 	.word	0x000018b0
        /*0468*/ 	.word	0x000000ff
        /*046c*/ 	.word	0x00000078
        /*0470*/ 	.short	0x010a
        /*0472*/ 	.byte	0x21
	.zero		1


	//   ....[56]....
        /*0474*/ 	.word	0x00001a00
        /*0478*/ 	.word	0x000000ff
        /*047c*/ 	.word	0x00000078
        /*0480*/ 	.short	0x010a
        /*0482*/ 	.byte	0x08
	.zero		1


	//   ....[57]....
        /*0484*/ 	.word	0x00001b10
        /*0488*/ 	.word	0x000000ff
        /*048c*/ 	.word	0x00000118
        /*0490*/ 	.short	0x0101
        /*0492*/ 	.byte	0x04
	.zero		1


	//   ....[58]....
        /*0494*/ 	.word	0x00001b30
        /*0498*/ 	.word	0x000000ff
        /*049c*/ 	.word	0x00000078
        /*04a0*/ 	.short	0x010a
        /*04a2*/ 	.byte	0x05
	.zero		1


	//   ....[59]....
        /*04a4*/ 	.word	0x00001bb0
        /*04a8*/ 	.word	0x000000ff
        /*04ac*/ 	.word	0x00000078
        /*04b0*/ 	.short	0x010a
        /*04b2*/ 	.byte	0x11
	.zero		1


	//   ....[60]....
        /*04b4*/ 	.word	0x00001d00
        /*04b8*/ 	.word	0x000000ff
        /*04bc*/ 	.word	0x00000078
        /*04c0*/ 	.short	0x010a
        /*04c2*/ 	.byte	0x08
	.zero		1


	//   ....[61]....
        /*04c4*/ 	.word	0x00001e40
        /*04c8*/ 	.word	0x00000002
        /*04cc*/ 	.word	0x00000120
        /*04d0*/ 	.short	0x010a
        /*04d2*/ 	.byte	0xff
	.zero		1


	//   ....[62]....
        /*04d4*/ 	.word	0x00001f00
        /*04d8*/ 	.word	0x00000002
        /*04dc*/ 	.word	0x00000000
        /*04e0*/ 	.short	0x0101
        /*04e2*/ 	.byte	0xff
	.zero		1


	//   ....[63]....
        /*04e4*/ 	.word	0x00002460
        /*04e8*/ 	.word	0x000000ff
        /*04ec*/ 	.word	0x00000000
        /*04f0*/ 	.short	0x010a
        /*04f2*/ 	.byte	0x05
	.zero		1


	//   ....[64]....
        /*04f4*/ 	.word	0x000024f0
        /*04f8*/ 	.word	0x000000ff
        /*04fc*/ 	.word	0x00000000
        /*0500*/ 	.short	0x010a
        /*0502*/ 	.byte	0x05
	.zero		1


	//   ....[65]....
        /*0504*/ 	.word	0x00002580
        /*0508*/ 	.word	0x000000ff
        /*050c*/ 	.word	0x00000000
        /*0510*/ 	.short	0x010a
        /*0512*/ 	.byte	0x05
	.zero		1


	//   ....[66]....
        /*0514*/ 	.word	0x00002610
        /*0518*/ 	.word	0x000000ff
        /*051c*/ 	.word	0x00000000
        /*0520*/ 	.short	0x010a
        /*0522*/ 	.byte	0x05
	.zero		1


	//   ....[67]....
        /*0524*/ 	.word	0x000026a0
        /*0528*/ 	.word	0x000000ff
        /*052c*/ 	.word	0x00000000
        /*0530*/ 	.short	0x010a
        /*0532*/ 	.byte	0x05
	.zero		1


	//   ....[68]....
        /*0534*/ 	.word	0x00002730
        /*0538*/ 	.word	0x000000ff
        /*053c*/ 	.word	0x00000000
        /*0540*/ 	.short	0x010a
        /*0542*/ 	.byte	0x05
	.zero		1


	//   ....[69]....
        /*0544*/ 	.word	0x000027c0
        /*0548*/ 	.word	0x000000ff
        /*054c*/ 	.word	0x00000000
        /*0550*/ 	.short	0x010a
        /*0552*/ 	.byte	0x05
	.zero		1


	//   ....[70]....
        /*0554*/ 	.word	0x00002850
        /*0558*/ 	.word	0x000000ff
        /*055c*/ 	.word	0x00000000
        /*0560*/ 	.short	0x010a
        /*0562*/ 	.byte	0x05
	.zero		1


	//   ....[71]....
        /*0564*/ 	.word	0x000028e0
        /*0568*/ 	.word	0x000000ff
        /*056c*/ 	.word	0x00000000
        /*0570*/ 	.short	0x010a
        /*0572*/ 	.byte	0x05
	.zero		1


	//   ....[72]....
        /*0574*/ 	.word	0x00002970
        /*0578*/ 	.word	0x000000ff
        /*057c*/ 	.word	0x00000000
        /*0580*/ 	.short	0x010a
        /*0582*/ 	.byte	0x05
	.zero		1


	//   ....[73]....
        /*0584*/ 	.word	0x00002a00
        /*0588*/ 	.word	0x000000ff
        /*058c*/ 	.word	0x00000000
        /*0590*/ 	.short	0x010a
        /*0592*/ 	.byte	0x05
	.zero		1


	//   ....[74]....
        /*0594*/ 	.word	0x00002a90
        /*0598*/ 	.word	0x000000ff
        /*059c*/ 	.word	0x00000000
        /*05a0*/ 	.short	0x010a
        /*05a2*/ 	.byte	0x05
	.zero		1


	//   ....[75]....
        /*05a4*/ 	.word	0x00002b20
        /*05a8*/ 	.word	0x000000ff
        /*05ac*/ 	.word	0x00000000
        /*05b0*/ 	.short	0x010a
        /*05b2*/ 	.byte	0x05
	.zero		1


	//   ....[76]....
        /*05b4*/ 	.word	0x00002bb0
        /*05b8*/ 	.word	0x000000ff
        /*05bc*/ 	.word	0x00000000
        /*05c0*/ 	.short	0x010a
        /*05c2*/ 	.byte	0x05
	.zero		1


	//   ....[77]....
        /*05c4*/ 	.word	0x00002c50
        /*05c8*/ 	.word	0x00000000
        /*05cc*/ 	.word	0x00000000
        /*05d0*/ 	.short	0x010a
        /*05d2*/ 	.byte	0xff
	.zero		1


	//   ....[78]....
        /*05d4*/ 	.word	0x00002d70
        /*05d8*/ 	.word	0x00000000
        /*05dc*/ 	.word	0x00000180
        /*05e0*/ 	.short	0x010a
        /*05e2*/ 	.byte	0xff
	.zero		1


	//   ....[79]....
        /*05e4*/ 	.word	0x00002de0
        /*05e8*/ 	.word	0x00000000
        /*05ec*/ 	.word	0x00000000
        /*05f0*/ 	.short	0x0101
        /*05f2*/ 	.byte	0xff
	.zero		1


	//   ....[80]....
        /*05f4*/ 	.word	0x00002e00
        /*05f8*/ 	.word	0x000000ff
        /*05fc*/ 	.word	0x00000130
        /*0600*/ 	.short	0x010a
        /*0602*/ 	.byte	0x05
	.zero		1


	//   ....[81]....
        /*0604*/ 	.word	0x00002f20
        /*0608*/ 	.word	0x00000000
        /*060c*/ 	.word	0x00000120
        /*0610*/ 	.short	0x010a
        /*0612*/ 	.byte	0xff
	.zero		1


	//   ....[82]....
        /*0614*/ 	.word	0x00003020
        /*0618*/ 	.word	0x00000000
        /*061c*/ 	.word	0x00000000
        /*0620*/ 	.short	0x0101
        /*0622*/ 	.byte	0xff
	.zero		1


	//   ....[83]....
        /*0624*/ 	.word	0x000030b0
        /*0628*/ 	.word	0x000000ff
        /*062c*/ 	.word	0x00000130
        /*0630*/ 	.short	0x0106
        /*0632*/ 	.byte	0x05
	.zero		1


	//   ....[84]....
        /*0634*/ 	.word	0x000030d0
        /*0638*/ 	.word	0x000000ff
        /*063c*/ 	.word	0x00000130
        /*0640*/ 	.short	0x010a
        /*0642*/ 	.byte	0x05
	.zero		1


	//   ....[85]....
        /*0644*/ 	.word	0x00003160
        /*0648*/ 	.word	0x000000ff
        /*064c*/ 	.word	0x00000130
        /*0650*/ 	.short	0x0106
        /*0652*/ 	.byte	0x04
	.zero		1


	//   ....[86]....
        /*0654*/ 	.word	0x000031a0
        /*0658*/ 	.word	0x00000000
        /*065c*/ 	.word	0x00000130
        /*0660*/ 	.short	0x010a
        /*0662*/ 	.byte	0xff
	.zero		1


	//   ....[87]....
        /*0664*/ 	.word	0x000036e0
        /*0668*/ 	.word	0x00000000
        /*066c*/ 	.word	0x00000120
        /*0670*/ 	.short	0x010a
        /*0672*/ 	.byte	0xff
	.zero		1


	//   ....[88]....
        /*0674*/ 	.word	0x000037f0
        /*0678*/ 	.word	0x00000003
        /*067c*/ 	.word	0x00000000
        /*0680*/ 	.short	0x0101
        /*0682*/ 	.byte	0xff
	.zero		1


	//   ....[89]....
        /*0684*/ 	.word	0x00003800
        /*0688*/ 	.word	0x000000ff
        /*068c*/ 	.word	0x00000000
        /*0690*/ 	.short	0x010a
        /*0692*/ 	.byte	0x05
	.zero		1


	//   ....[90]....
        /*0694*/ 	.word	0x00003870
        /*0698*/ 	.word	0x000000ff
        /*069c*/ 	.word	0x00000160
        /*06a0*/ 	.short	0x010a
        /*06a2*/ 	.byte	0x0e
	.zero		1


	//   ....[91]....
        /*06a4*/ 	.word	0x00003940
        /*06a8*/ 	.word	0x000000ff
        /*06ac*/ 	.word	0x00000000
        /*06b0*/ 	.short	0x010a
        /*06b2*/ 	.byte	0x07
	.zero		1


	//   ....[92]....
        /*06b4*/ 	.word	0x00003a70
        /*06b8*/ 	.word	0x000000ff
        /*06bc*/ 	.word	0x00000000
        /*06c0*/ 	.short	0x010a
        /*06c2*/ 	.byte	0x13
	.zero		1


	//   ....[93]....
        /*06c4*/ 	.word	0x00003d10
        /*06c8*/ 	.word	0x000000ff
        /*06cc*/ 	.word	0x00000000
        /*06d0*/ 	.short	0x010a
        /*06d2*/ 	.byte	0x05
	.zero		1


	//   ....[94]....
        /*06d4*/ 	.word	0x00003da0
        /*06d8*/ 	.word	0x000000ff
        /*06dc*/ 	.word	0x00000000
        /*06e0*/ 	.short	0x010a
        /*06e2*/ 	.byte	0x05
	.zero		1


	//   ....[95]....
        /*06e4*/ 	.word	0x00003e30
        /*06e8*/ 	.word	0x000000ff
        /*06ec*/ 	.word	0x00000000
        /*06f0*/ 	.short	0x010a
        /*06f2*/ 	.byte	0x05
	.zero		1


	//   ....[96]....
        /*06f4*/ 	.word	0x00003ec0
        /*06f8*/ 	.word	0x000000ff
        /*06fc*/ 	.word	0x00000000
        /*0700*/ 	.short	0x010a
        /*0702*/ 	.byte	0x06
	.zero		1


	//   ....[97]....
        /*0704*/ 	.word	0x00004300
        /*0708*/ 	.word	0x00000000
        /*070c*/ 	.word	0x00000120
        /*0710*/ 	.short	0x010a
        /*0712*/ 	.byte	0xff
	.zero		1


	//   ....[98]....
        /*0714*/ 	.word	0x000043e0
        /*0718*/ 	.word	0x00000000
        /*071c*/ 	.word	0x00000000
        /*0720*/ 	.short	0x0101
        /*0722*/ 	.byte	0xff
	.zero		1


	//   ....[99]....
        /*0724*/ 	.word	0x00004700
        /*0728*/ 	.word	0x000000ff
        /*072c*/ 	.word	0x00000118
        /*0730*/ 	.short	0x010a
        /*0732*/ 	.byte	0x04
	.zero		1


	//   ....[100]....
        /*0734*/ 	.word	0x000048e0
        /*0738*/ 	.word	0x000000ff
        /*073c*/ 	.word	0x00000100
        /*0740*/ 	.short	0x010a
        /*0742*/ 	.byte	0x0d
	.zero		1


	//   ....[101]....
        /*0744*/ 	.word	0x00004c70
        /*0748*/ 	.word	0x000000ff
        /*074c*/ 	.word	0x000000f0
        /*0750*/ 	.short	0x010b
        /*0752*/ 	.byte	0x0d
	.zero		1


	//   ....[102]....
        /*0754*/ 	.word	0x00004cc0
        /*0758*/ 	.word	0x000000ff
        /*075c*/ 	.word	0x00000000
        /*0760*/ 	.short	0x0101
        /*0762*/ 	.byte	0x15
	.zero		1


	//   ....[103]....
        /*0764*/ 	.word	0x00004d70
        /*0768*/ 	.word	0x000000ff
        /*076c*/ 	.word	0x00000000
        /*0770*/ 	.short	0x010a
        /*0772*/ 	.byte	0x04
	.zero		1


	//   ....[104]....
        /*0774*/ 	.word	0x00004e10
        /*0778*/ 	.word	0x00000000
        /*077c*/ 	.word	0x00000000
        /*0780*/ 	.short	0x010a
        /*0782*/ 	.byte	0xff
	.zero		1


	//   ....[105]....
        /*0784*/ 	.word	0x00005150
        /*0788*/ 	.word	0x00000000
        /*078c*/ 	.word	0x00000120
        /*0790*/ 	.short	0x010a
        /*0792*/ 	.byte	0xff
	.zero		1


	//   ....[106]....
        /*0794*/ 	.word	0x00005260
        /*0798*/ 	.word	0x00000000
        /*079c*/ 	.word	0x00000000
        /*07a0*/ 	.short	0x0101
        /*07a2*/ 	.byte	0xff
	.zero		1


	//   ....[107]....
        /*07a4*/ 	.word	0x00005ba0
        /*07a8*/ 	.word	0x00000000
        /*07ac*/ 	.word	0x000000f0
        /*07b0*/ 	.short	0x010a
        /*07b2*/ 	.byte	0xff
	.zero		1


	//   ....[108]....
        /*07b4*/ 	.word	0x00005bc0
        /*07b8*/ 	.word	0x00000011
        /*07bc*/ 	.word	0x00000140
        /*07c0*/ 	.short	0x010a
        /*07c2*/ 	.byte	0xff
	.zero		1


	//   ....[109]....
        /*07c4*/ 	.word	0x00005cd0
        /*07c8*/ 	.word	0x00000000
        /*07cc*/ 	.word	0x000000f0
        /*07d0*/ 	.short	0x010a
        /*07d2*/ 	.byte	0xff
	.zero		1


	//   ....[110]....
        /*07d4*/ 	.word	0x00005e70
        /*07d8*/ 	.word	0x00000011
        /*07dc*/ 	.word	0x00000140
        /*07e0*/ 	.short	0x010a
        /*07e2*/ 	.byte	0xff
	.zero		1


	//   ....[111]....
        /*07e4*/ 	.word	0x00006810
        /*07e8*/ 	.word	0x000000ff
        /*07ec*/ 	.word	0x00000000
        /*07f0*/ 	.short	0x0101
        /*07f2*/ 	.byte	0x05
	.zero		1


	//   ....[112]....
        /*07f4*/ 	.word	0x00006bb0
        /*07f8*/ 	.word	0x00000000
        /*07fc*/ 	.word	0x00000000
        /*0800*/ 	.short	0x0101
        /*0802*/ 	.byte	0xff
	.zero		1


	//   ....[113]....
        /*0804*/ 	.word	0x00006e50
        /*0808*/ 	.word	0x00000002
        /*080c*/ 	.word	0x00000190
        /*0810*/ 	.short	0x010a
        /*0812*/ 	.byte	0xff
	.zero		1


	//   ....[114]....
        /*0814*/ 	.word	0x00006eb0
        /*0818*/ 	.word	0x00000002
        /*081c*/ 	.word	0x00000078
        /*0820*/ 	.short	0x010a
        /*0822*/ 	.byte	0xff
	.zero		1


	//   ....[115]....
        /*0824*/ 	.word	0x00006f10
        /*0828*/ 	.word	0x00000002
        /*082c*/ 	.word	0x00000078
        /*0830*/ 	.short	0x010a
        /*0832*/ 	.byte	0xff
	.zero		1


	//   ....[116]....
        /*0834*/ 	.word	0x00006f60
        /*0838*/ 	.word	0x00000002
        /*083c*/ 	.word	0x00000120
        /*0840*/ 	.short	0x010a
        /*0842*/ 	.byte	0xff
	.zero		1


	//   ....[117]....
        /*0844*/ 	.word	0x00006fc0
        /*0848*/ 	.word	0x00000000
        /*084c*/ 	.word	0x00000000
        /*0850*/ 	.short	0x010a
        /*0852*/ 	.byte	0xff
	.zero		1


	//   ....[118]....
        /*0854*/ 	.word	0x00007020
        /*0858*/ 	.word	0x00000000
        /*085c*/ 	.word	0x00000000
        /*0860*/ 	.short	0x010a
        /*0862*/ 	.byte	0xff
	.zero		1


	//   ....[119]....
        /*0864*/ 	.word	0x00007080
        /*0868*/ 	.word	0x00000000
        /*086c*/ 	.word	0x00000000
        /*0870*/ 	.short	0x010a
        /*0872*/ 	.byte	0xff
	.zero		1


	//   ....[120]....
        /*0874*/ 	.word	0x000070e0
        /*0878*/ 	.word	0x00000000
        /*087c*/ 	.word	0x00000000
        /*0880*/ 	.short	0x010a
        /*0882*/ 	.byte	0xff
	.zero		1


	//   ....[121]....
        /*0884*/ 	.word	0x00007140
        /*0888*/ 	.word	0x00000000
        /*088c*/ 	.word	0x00000000
        /*0890*/ 	.short	0x010a
        /*0892*/ 	.byte	0xff
	.zero		1


	//   ....[122]....
        /*0894*/ 	.word	0x000071a0
        /*0898*/ 	.word	0x00000000
        /*089c*/ 	.word	0x00000000
        /*08a0*/ 	.short	0x010a
        /*08a2*/ 	.byte	0xff
	.zero		1


	//   ....[123]....
        /*08a4*/ 	.word	0x00007200
        /*08a8*/ 	.word	0x00000000
        /*08ac*/ 	.word	0x00000000
        /*08b0*/ 	.short	0x010a
        /*08b2*/ 	.byte	0xff
	.zero		1


	//   ....[124]....
        /*08b4*/ 	.word	0x00007260
        /*08b8*/ 	.word	0x00000000
        /*08bc*/ 	.word	0x00000000
        /*08c0*/ 	.short	0x010a
        /*08c2*/ 	.byte	0xff
	.zero		1


	//   ....[125]....
        /*08c4*/ 	.word	0x000072c0
        /*08c8*/ 	.word	0x00000000
        /*08cc*/ 	.word	0x00000000
        /*08d0*/ 	.short	0x010a
        /*08d2*/ 	.byte	0xff
	.zero		1


	//   ....[126]....
        /*08d4*/ 	.word	0x00007320
        /*08d8*/ 	.word	0x00000000
        /*08dc*/ 	.word	0x00000000
        /*08e0*/ 	.short	0x010a
        /*08e2*/ 	.byte	0xff
	.zero		1


	//   ....[127]....
        /*08e4*/ 	.word	0x00007380
        /*08e8*/ 	.word	0x00000000
        /*08ec*/ 	.word	0x00000000
        /*08f0*/ 	.short	0x010a
        /*08f2*/ 	.byte	0xff
	.zero		1


	//   ....[128]....
        /*08f4*/ 	.word	0x000073e0
        /*08f8*/ 	.word	0x00000000
        /*08fc*/ 	.word	0x00000000
        /*0900*/ 	.short	0x010a
        /*0902*/ 	.byte	0xff
	.zero		1


	//   ....[129]....
        /*0904*/ 	.word	0x00007440
        /*0908*/ 	.word	0x00000000
        /*090c*/ 	.word	0x00000000
        /*0910*/ 	.short	0x010a
        /*0912*/ 	.byte	0xff
	.zero		1


	//   ....[130]....
        /*0914*/ 	.word	0x000074a0
        /*0918*/ 	.word	0x00000000
        /*091c*/ 	.word	0x00000000
        /*0920*/ 	.short	0x010a
        /*0922*/ 	.byte	0xff
	.zero		1


	//   ....[131]....
        /*0924*/ 	.word	0x000074f0
        /*0928*/ 	.word	0x00000000
        /*092c*/ 	.word	0x00000180
        /*0930*/ 	.short	0x010a
        /*0932*/ 	.byte	0xff
	.zero		1


	//   ....[132]....
        /*0934*/ 	.word	0x00007550
        /*0938*/ 	.word	0x00000000
        /*093c*/ 	.word	0x00000130
        /*0940*/ 	.short	0x010a
        /*0942*/ 	.byte	0xff
	.zero		1


	//   ....[133]....
        /*0944*/ 	.word	0x000075a0
        /*0948*/ 	.word	0x00000000
        /*094c*/ 	.word	0x00000120
        /*0950*/ 	.short	0x010a
        /*0952*/ 	.byte	0xff
	.zero		1


	//   ....[134]....
        /*0954*/ 	.word	0x00007600
        /*0958*/ 	.word	0x00000000
        /*095c*/ 	.word	0x00000130
        /*0960*/ 	.short	0x010a
        /*0962*/ 	.byte	0xff
	.zero		1


	//   ....[135]....
        /*0964*/ 	.word	0x00007650
        /*0968*/ 	.word	0x00000000
        /*096c*/ 	.word	0x00000120
        /*0970*/ 	.short	0x010a
        /*0972*/ 	.byte	0xff
	.zero		1


	//   ....[136]....
        /*0974*/ 	.word	0x000076b0
        /*0978*/ 	.word	0x00000002
        /*097c*/ 	.word	0x00000160
        /*0980*/ 	.short	0x010a
        /*0982*/ 	.byte	0xff
	.zero		1


	//   ....[137]....
        /*0984*/ 	.word	0x00007710
        /*0988*/ 	.word	0x00000000
        /*098c*/ 	.word	0x00000000
        /*0990*/ 	.short	0x010a
        /*0992*/ 	.byte	0xff
	.zero		1


	//   ....[138]....
        /*0994*/ 	.word	0x00007770
        /*0998*/ 	.word	0x00000000
        /*099c*/ 	.word	0x00000000
        /*09a0*/ 	.short	0x010a
        /*09a2*/ 	.byte	0xff
	.zero		1


	//   ....[139]....
        /*09a4*/ 	.word	0x000077d0
        /*09a8*/ 	.word	0x00000000
        /*09ac*/ 	.word	0x00000000
        /*09b0*/ 	.short	0x010a
        /*09b2*/ 	.byte	0xff
	.zero		1


	//   ....[140]....
        /*09b4*/ 	.word	0x00007830
        /*09b8*/ 	.word	0x00000000
        /*09bc*/ 	.word	0x00000000
        /*09c0*/ 	.short	0x010a
        /*09c2*/ 	.byte	0xff
	.zero		1


	//   ....[141]....
        /*09c4*/ 	.word	0x00007890
        /*09c8*/ 	.word	0x00000000
        /*09cc*/ 	.word	0x00000000
        /*09d0*/ 	.short	0x010a
        /*09d2*/ 	.byte	0xff
	.zero		1


	//   ....[142]....
        /*09d4*/ 	.word	0x000078e0
        /*09d8*/ 	.word	0x00000000
        /*09dc*/ 	.word	0x00000120
        /*09e0*/ 	.short	0x010a
        /*09e2*/ 	.byte	0xff
	.zero		1


	//   ....[143]....
        /*09e4*/ 	.word	0x00007940
        /*09e8*/ 	.word	0x00000000
        /*09ec*/ 	.word	0x00000118
        /*09f0*/ 	.short	0x010a
        /*09f2*/ 	.byte	0xff
	.zero		1


	//   ....[144]....
        /*09f4*/ 	.word	0x000079a0
        /*09f8*/ 	.word	0x00000000
        /*09fc*/ 	.word	0x00000100
        /*0a00*/ 	.short	0x010a
        /*0a02*/ 	.byte	0xff
	.zero		1


	//   ....[145]....
        /*0a04*/ 	.word	0x00007a00
        /*0a08*/ 	.word	0x00000000
        /*0a0c*/ 	.word	0x00000000
        /*0a10*/ 	.short	0x010a
        /*0a12*/ 	.byte	0xff
	.zero		1


	//   ....[146]....
        /*0a14*/ 	.word	0x00007a50
        /*0a18*/ 	.word	0x00000000
        /*0a1c*/ 	.word	0x00000120
        /*0a20*/ 	.short	0x010a
        /*0a22*/ 	.byte	0xff
	.zero		1


	//   ....[147]....
        /*0a24*/ 	.word	0x00007aa0
        /*0a28*/ 	.word	0x00000000
        /*0a2c*/ 	.word	0x000000f0
        /*0a30*/ 	.short	0x010a
        /*0a32*/ 	.byte	0xff
	.zero		1


	//   ....[148]....
        /*0a34*/ 	.word	0x00007af0
        /*0a38*/ 	.word	0x00000011
        /*0a3c*/ 	.word	0x00000140
        /*0a40*/ 	.short	0x010a
        /*0a42*/ 	.byte	0xff
	.zero		1


	//----- nvinfo : EIATTR_NUM_MBARRIERS
	.align		4
.L_47:
        /*0a44*/ 	.byte	0x03, 0x38
        /*0a46*/ 	.short	0x0034


	//----- nvinfo : EIATTR_EXIT_INSTR_OFFSETS
	.align		4
        /*0a48*/ 	.byte	0x04, 0x1c
        /*0a4a*/ 	.short	(.L_49 - .L_48)


	//   ....[0]....
.L_48:
        /*0a4c*/ 	.word	0x00002c80


	//   ....[1]....
        /*0a50*/ 	.word	0x00003170


	//   ....[2]....
        /*0a54*/ 	.word	0x000031d0


	//   ....[3]....
        /*0a58*/ 	.word	0x00004120


	//   ....[4]....
        /*0a5c*/ 	.word	0x00004e40


	//   ....[5]....
        /*0a60*/ 	.word	0x00004e80


	//   ....[6]....
        /*0a64*/ 	.word	0x00006d60


	//   ....[7]....
        /*0a68*/ 	.word	0x00006de0


	//   ....[8]....
        /*0a6c*/ 	.word	0x00006e10


	//   ....[9]....
        /*0a70*/ 	.word	0x00006e40


	//----- nvinfo : EIATTR_MAX_THREADS
	.align		4
.L_49:
        /*0a74*/ 	.byte	0x04, 0x05
        /*0a76*/ 	.short	(.L_51 - .L_50)
.L_50:
        /*0a78*/ 	.word	0x00000100
        /*0a7c*/ 	.word	0x00000001
        /*0a80*/ 	.word	0x00000001


	//----- nvinfo : EIATTR_CRS_STACK_SIZE
	.align		4
.L_51:
        /*0a84*/ 	.byte	0x04, 0x1e
        /*0a86*/ 	.short	(.L_53 - .L_52)
.L_52:
        /*0a88*/ 	.word	0x00000000


	//----- nvinfo : EIATTR_CBANK_PARAM_SIZE
	.align		4
.L_53:
        /*0a8c*/ 	.byte	0x03, 0x19
        /*0a8e*/ 	.short	0x0800


	//----- nvinfo : EIATTR_PARAM_CBANK
	.align		4
        /*0a90*/ 	.byte	0x04, 0x0a
        /*0a92*/ 	.short	(.L_55 - .L_54)
	.align		4
.L_54:
        /*0a94*/ 	.word	index@(.nv.constant0._ZN7cutlass13device_kernelINS_4gemm6kernel13GemmUniversalIN4cute5tupleIJiiiiEEENS1_10collective13CollectiveMmaINS1_35MainloopSm100TmaUmmaWarpSpecializedILi15ELi2ELi4ENS5_IJNS4_1CILi1EEESB_SB_EEEEENS5_IJNSA_ILi64EEENSA_ILi48EEESE_EEENS_10bfloat16_tENS5_IJlSB_lEEESH_SI_NS4_8TiledMMAINS4_8MMA_AtomIJNS4_20SM100_MMA_F16BF16_SSISH_SH_fLi64ELi48ELNS4_4UMMA5MajorE0ELSN_0ELNSM_7ScaleInE0ELSO_0EEEEEENS4_6LayoutISC_NS5_IJNSA_ILi0EEESS_SS_EEEEENS5_IJNS4_10UnderscoreESV_SV_EEEEENS4_13SM90_TMA_LOADENS4_14ComposedLayoutINS4_7SwizzleILi3ELi4ELi3EEENS4_18smem_ptr_flag_bitsILi16EEENSR_INS5_IJNSA_ILi8EEESE_EEENS5_IJSE_SB_EEEEEEEvNS4_8identityESY_S18_vS19_EENS_8epilogue10collective18CollectiveEpilogueINS1B_23Sm100TmaWarpSpecializedILi2ELi1ELi24ELb1ELb0EEEJSG_NS5_IJNSR_ISE_SB_EENSR_ISF_SB_EEEEESH_SI_SH_SI_NS1B_6fusion15FusionCallbacksIS1F_NS1J_17LinearCombinationISH_fSH_fLNS_15FloatRoundStyleE2EEESG_S1I_JEEENS4_5SM1004TMEM4LOAD26SM100_TMEM_LOAD_16dp256b2xESY_NSZ_INS10_ILi1ELi4ELi3EEES13_NSR_INS5_IJS14_NSA_ILi16EEEEEENS5_IJS1U_SB_EEEEEEENS4_17SM75_U32x4_LDSM_NENS4_14SM90_TMA_STOREES1Y_NS4_17SM90_U32x4_STSM_NENS4_39AutoVectorizingCopyWithAssumedAlignmentILi128EEEEEEvvEEEEvNT_6ParamsE)
        /*0a98*/ 	.short	0x0380
        /*0a9a*/ 	.short	0x0800


	//----- nvinfo : EIATTR_SW_WAR
	.align		4
.L_55:
        /*0a9c*/ 	.byte	0x04, 0x36
        /*0a9e*/ 	.short	(.L_57 - .L_56)
.L_56:
        /*0aa0*/ 	.word	0x00000008
.L_57:


//--------------------- .nv.callgraph             --------------------------
	.section	.nv.callgraph,"",@"SHT_CUDA_CALLGRAPH"
	.align	4
	.sectionentsize	8
	.align		4
        /*0000*/ 	.word	0x00000000
	.align		4
        /*0004*/ 	.word	0xffffffff
	.align		4
        /*0008*/ 	.word	index@(_ZN7cutlass13device_kernelINS_4gemm6kernel13GemmUniversalIN4cute5tupleIJiiiiEEENS1_10collective13CollectiveMmaINS1_35MainloopSm100TmaUmmaWarpSpecializedILi15ELi2ELi4ENS5_IJNS4_1CILi1EEESB_SB_EEEEENS5_IJNSA_ILi64EEENSA_ILi48EEESE_EEENS_10bfloat16_tENS5_IJlSB_lEEESH_SI_NS4_8TiledMMAINS4_8MMA_AtomIJNS4_20SM100_MMA_F16BF16_SSISH_SH_fLi64ELi48ELNS4_4UMMA5MajorE0ELSN_0ELNSM_7ScaleInE0ELSO_0EEEEEENS4_6LayoutISC_NS5_IJNSA_ILi0EEESS_SS_EEEEENS5_IJNS4_10UnderscoreESV_SV_EEEEENS4_13SM90_TMA_LOADENS4_14ComposedLayoutINS4_7SwizzleILi3ELi4ELi3EEENS4_18smem_ptr_flag_bitsILi16EEENSR_INS5_IJNSA_ILi8EEESE_EEENS5_IJSE_SB_EEEEEEEvNS4_8identityESY_S18_vS19_EENS_8epilogue10collective18CollectiveEpilogueINS1B_23Sm100TmaWarpSpecializedILi2ELi1ELi24ELb1ELb0EEEJSG_NS5_IJNSR_ISE_SB_EENSR_ISF_SB_EEEEESH_SI_SH_SI_NS1B_6fusion15FusionCallbacksIS1F_NS1J_17LinearCombinationISH_fSH_fLNS_15FloatRoundStyleE2EEESG_S1I_JEEENS4_5SM1004TMEM4LOAD26SM100_TMEM_LOAD_16dp256b2xESY_NSZ_INS10_ILi1ELi4ELi3EEES13_NSR_INS5_IJS14_NSA_ILi16EEEEEENS5_IJS1U_SB_EEEEEEENS4_17SM75_U32x4_LDSM_NENS4_14SM90_TMA_STOREES1Y_NS4_17SM90_U32x4_STSM_NENS4_39AutoVectorizingCopyWithAssumedAlignmentILi128EEEEEEvvEEEEvNT_6ParamsE)
	.align		4
        /*000c*/ 	.word	index@(__assertfail)
	.align		4
        /*0010*/ 	.word	0x00000000
	.align		4
        /*0014*/ 	.word	0xfffffffe
	.align		4
        /*0018*/ 	.word	0x00000000
	.align		4
        /*001c*/ 	.word	0xfffffffd
	.align		4
        /*0020*/ 	.word	0x00000000
	.align		4
        /*0024*/ 	.word	0xfffffffc


//--------------------- .nv.constant4             --------------------------
	.section	.nv.constant4,"a",@progbits
	.align	8
	.align		8
.nv.constant4:
        /*0000*/ 	.dword	__assertfail
	.align		8
        /*0008*/ 	.dword	__unnamed_1
	.align		8
        /*0010*/ 	.dword	__unnamed_2
	.align		8
        /*0018*/ 	.dword	_ZN39_INTERNAL_771f1321_4_k_cu_c6ec420e_80894cuda3std3__45__cpo5beginE
	.align		8
        /*0020*/ 	.dword	_ZN39_INTERNAL_771f1321_4_k_cu_c6ec420e_80894cuda3std3__45__cpo3endE
	.align		8
        /*0028*/ 	.dword	_ZN39_INTERNAL_771f1321_4_k_cu_c6ec420e_80894cuda3std3__45__cpo6cbeginE
	.align		8
        /*0030*/ 	.dword	_ZN39_INTERNAL_771f1321_4_k_cu_c6ec420e_80894cuda3std3__45__cpo4cendE
	.align		8
        /*0038*/ 	.dword	_ZN39_INTERNAL_771f1321_4_k_cu_c6ec420e_80894cuda3std3__441_GLOBAL__N__771f1321_4_k_cu_c6ec420e_80896ignoreE
	.align		8
        /*0040*/ 	.dword	_ZN39_INTERNAL_771f1321_4_k_cu_c6ec420e_80894cuda3std3__419piecewise_constructE
	.align		8
        /*0048*/ 	.dword	_ZN39_INTERNAL_771f1321_4_k_cu_c6ec420e_80894cuda3std3__48in_placeE
	.align		8
        /*0050*/ 	.dword	_ZN39_INTERNAL_771f1321_4_k_cu_c6ec420e_80894cuda3std6ranges3__45__cpo4swapE
	.align		8
        /*0058*/ 	.dword	_ZN39_INTERNAL_771f1321_4_k_cu_c6ec420e_80894cuda3std6ranges3__45__cpo9iter_moveE
	.align		8
        /*0060*/ 	.dword	_ZN39_INTERNAL_771f1321_4_k_cu_c6ec420e_80894cute7productE
	.align		8
        /*0068*/ 	.dword	_ZN39_INTERNAL_771f1321_4_k_cu_c6ec420e_80894cute1_E
	.align		8
        /*0070*/ 	.dword	$str$25
	.align		8
        /*0078*/ 	.dword	$str$26
	.align		8
        /*0080*/ 	.dword	$str$27
	.align		8
        /*0088*/ 	.dword	$str$28


//--------------------- .text._ZN7cutlass13device_kernelINS_4gemm6kernel13GemmUniversalIN4cute5tupleIJiiiiEEENS1_10collective13CollectiveMmaINS1_35MainloopSm100TmaUmmaWarpSpecializedILi15ELi2ELi4ENS5_IJNS4_1CILi1EEESB_SB_EEEEENS5_IJNSA_ILi64EEENSA_ILi48EEESE_EEENS_10bfloat16_tENS5_IJlSB_lEEESH_SI_NS4_8TiledMMAINS4_8MMA_AtomIJNS4_20SM100_MMA_F16BF16_SSISH_SH_fLi64ELi48ELNS4_4UMMA5MajorE0ELSN_0ELNSM_7ScaleInE0ELSO_0EEEEEENS4_6LayoutISC_NS5_IJNSA_ILi0EEESS_SS_EEEEENS5_IJNS4_10UnderscoreESV_SV_EEEEENS4_13SM90_TMA_LOADENS4_14ComposedLayoutINS4_7SwizzleILi3ELi4ELi3EEENS4_18smem_ptr_flag_bitsILi16EEENSR_INS5_IJNSA_ILi8EEESE_EEENS5_IJSE_SB_EEEEEEEvNS4_8identityESY_S18_vS19_EENS_8epilogue10collective18CollectiveEpilogueINS1B_23Sm100TmaWarpSpecializedILi2ELi1ELi24ELb1ELb0EEEJSG_NS5_IJNSR_ISE_SB_EENSR_ISF_SB_EEEEESH_SI_SH_SI_NS1B_6fusion15FusionCallbacksIS1F_NS1J_17LinearCombinationISH_fSH_fLNS_15FloatRoundStyleE2EEESG_S1I_JEEENS4_5SM1004TMEM4LOAD26SM100_TMEM_LOAD_16dp256b2xESY_NSZ_INS10_ILi1ELi4ELi3EEES13_NSR_INS5_IJS14_NSA_ILi16EEEEEENS5_IJS1U_SB_EEEEEEENS4_17SM75_U32x4_LDSM_NENS4_14SM90_TMA_STOREES1Y_NS4_17SM90_U32x4_STSM_NENS4_39AutoVectorizingCopyWithAssumedAlignmentILi128EEEEEEvvEEEEvNT_6ParamsE --------------------------
	.section	.text._ZN7cutlass13device_kernelINS_4gemm6kernel13GemmUniversalIN4cute5tupleIJiiiiEEENS1_10collective13CollectiveMmaINS1_35MainloopSm100TmaUmmaWarpSpecializedILi15ELi2ELi4ENS5_IJNS4_1CILi1EEESB_SB_EEEEENS5_IJNSA_ILi64EEENSA_ILi48EEESE_EEENS_10bfloat16_tENS5_IJlSB_lEEESH_SI_NS4_8TiledMMAINS4_8MMA_AtomIJNS4_20SM100_MMA_F16BF16_SSISH_SH_fLi64ELi48ELNS4_4UMMA5MajorE0ELSN_0ELNSM_7ScaleInE0ELSO_0EEEEEENS4_6LayoutISC_NS5_IJNSA_ILi0EEESS_SS_EEEEENS5_IJNS4_10UnderscoreESV_SV_EEEEENS4_13SM90_TMA_LOADENS4_14ComposedLayoutINS4_7SwizzleILi3ELi4ELi3EEENS4_18smem_ptr_flag_bitsILi16EEENSR_INS5_IJNSA_ILi8EEESE_EEENS5_IJSE_SB_EEEEEEEvNS4_8identityESY_S18_vS19_EENS_8epilogue10collective18CollectiveEpilogueINS1B_23Sm100TmaWarpSpecializedILi2ELi1ELi24ELb1ELb0EEEJSG_NS5_IJNSR_ISE_SB_EENSR_ISF_SB_EEEEESH_SI_SH_SI_NS1B_6fusion15FusionCallbacksIS1F_NS1J_17LinearCombinationISH_fSH_fLNS_15FloatRoundStyleE2EEESG_S1I_JEEENS4_5SM1004TMEM4LOAD26SM100_TMEM_LOAD_16dp256b2xESY_NSZ_INS10_ILi1ELi4ELi3EEES13_NSR_INS5_IJS14_NSA_ILi16EEEEEENS5_IJS1U_SB_EEEEEEENS4_17SM75_U32x4_LDSM_NENS4_14SM90_TMA_STOREES1Y_NS4_17SM90_U32x4_STSM_NENS4_39AutoVectorizingCopyWithAssumedAlignmentILi128EEEEEEvvEEEEvNT_6ParamsE,"ax",@progbits
	.align	128
.text._ZN7cutlass13device_kernelINS_4gemm6kernel13GemmUniversalIN4cute5tupleIJiiiiEEENS1_10collective13CollectiveMmaINS1_35MainloopSm100TmaUmmaWarpSpecializedILi15ELi2ELi4ENS5_IJNS4_1CILi1EEESB_SB_EEEEENS5_IJNSA_ILi64EEENSA_ILi48EEESE_EEENS_10bfloat16_tENS5_IJlSB_lEEESH_SI_NS4_8TiledMMAINS4_8MMA_AtomIJNS4_20SM100_MMA_F16BF16_SSISH_SH_fLi64ELi48ELNS4_4UMMA5MajorE0ELSN_0ELNSM_7ScaleInE0ELSO_0EEEEEENS4_6LayoutISC_NS5_IJNSA_ILi0EEESS_SS_EEEEENS5_IJNS4_10UnderscoreESV_SV_EEEEENS4_13SM90_TMA_LOADENS4_14ComposedLayoutINS4_7SwizzleILi3ELi4ELi3EEENS4_18smem_ptr_flag_bitsILi16EEENSR_INS5_IJNSA_ILi8EEESE_EEENS5_IJSE_SB_EEEEEEEvNS4_8identityESY_S18_vS19_EENS_8epilogue10collective18CollectiveEpilogueINS1B_23Sm100TmaWarpSpecializedILi2ELi1ELi24ELb1ELb0EEEJSG_NS5_IJNSR_ISE_SB_EENSR_ISF_SB_EEEEESH_SI_SH_SI_NS1B_6fusion15FusionCallbacksIS1F_NS1J_17LinearCombinationISH_fSH_fLNS_15FloatRoundStyleE2EEESG_S1I_JEEENS4_5SM1004TMEM4LOAD26SM100_TMEM_LOAD_16dp256b2xESY_NSZ_INS10_ILi1ELi4ELi3EEES13_NSR_INS5_IJS14_NSA_ILi16EEEEEENS5_IJS1U_SB_EEEEEEENS4_17SM75_U32x4_LDSM_NENS4_14SM90_TMA_STOREES1Y_NS4_17SM90_U32x4_STSM_NENS4_39AutoVectorizingCopyWithAssumedAlignmentILi128EEEEEEvvEEEEvNT_6ParamsE:
        .type           _ZN7cutlass13device_kernelINS_4gemm6kernel13GemmUniversalIN4cute5tupleIJiiiiEEENS1_10collective13CollectiveMmaINS1_35MainloopSm100TmaUmmaWarpSpecializedILi15ELi2ELi4ENS5_IJNS4_1CILi1EEESB_SB_EEEEENS5_IJNSA_ILi64EEENSA_ILi48EEESE_EEENS_10bfloat16_tENS5_IJlSB_lEEESH_SI_NS4_8TiledMMAINS4_8MMA_AtomIJNS4_20SM100_MMA_F16BF16_SSISH_SH_fLi64ELi48ELNS4_4UMMA5MajorE0ELSN_0ELNSM_7ScaleInE0ELSO_0EEEEEENS4_6LayoutISC_NS5_IJNSA_ILi0EEESS_SS_EEEEENS5_IJNS4_10UnderscoreESV_SV_EEEEENS4_13SM90_TMA_LOADENS4_14ComposedLayoutINS4_7SwizzleILi3ELi4ELi3EEENS4_18smem_ptr_flag_bitsILi16EEENSR_INS5_IJNSA_ILi8EEESE_EEENS5_IJSE_SB_EEEEEEEvNS4_8identityESY_S18_vS19_EENS_8epilogue10collective18CollectiveEpilogueINS1B_23Sm100TmaWarpSpecializedILi2ELi1ELi24ELb1ELb0EEEJSG_NS5_IJNSR_ISE_SB_EENSR_ISF_SB_EEEEESH_SI_SH_SI_NS1B_6fusion15FusionCallbacksIS1F_NS1J_17LinearCombinationISH_fSH_fLNS_15FloatRoundStyleE2EEESG_S1I_JEEENS4_5SM1004TMEM4LOAD26SM100_TMEM_LOAD_16dp256b2xESY_NSZ_INS10_ILi1ELi4ELi3EEES13_NSR_INS5_IJS14_NSA_ILi16EEEEEENS5_IJS1U_SB_EEEEEEENS4_17SM75_U32x4_LDSM_NENS4_14SM90_TMA_STOREES1Y_NS4_17SM90_U32x4_STSM_NENS4_39AutoVectorizingCopyWithAssumedAlignmentILi128EEEEEEvvEEEEvNT_6ParamsE,@function
        .size           _ZN7cutlass13device_kernelINS_4gemm6kernel13GemmUniversalIN4cute5tupleIJiiiiEEENS1_10collective13CollectiveMmaINS1_35MainloopSm100TmaUmmaWarpSpecializedILi15ELi2ELi4ENS5_IJNS4_1CILi1EEESB_SB_EEEEENS5_IJNSA_ILi64EEENSA_ILi48EEESE_EEENS_10bfloat16_tENS5_IJlSB_lEEESH_SI_NS4_8TiledMMAINS4_8MMA_AtomIJNS4_20SM100_MMA_F16BF16_SSISH_SH_fLi64ELi48ELNS4_4UMMA5MajorE0ELSN_0ELNSM_7ScaleInE0ELSO_0EEEEEENS4_6LayoutISC_NS5_IJNSA_ILi0EEESS_SS_EEEEENS5_IJNS4_10UnderscoreESV_SV_EEEEENS4_13SM90_TMA_LOADENS4_14ComposedLayoutINS4_7SwizzleILi3ELi4ELi3EEENS4_18smem_ptr_flag_bitsILi16EEENSR_INS5_IJNSA_ILi8EEESE_EEENS5_IJSE_SB_EEEEEEEvNS4_8identityESY_S18_vS19_EENS_8epilogue10collective18CollectiveEpilogueINS1B_23Sm100TmaWarpSpecializedILi2ELi1ELi24ELb1ELb0EEEJSG_NS5_IJNSR_ISE_SB_EENSR_ISF_SB_EEEEESH_SI_SH_SI_NS1B_6fusion15FusionCallbacksIS1F_NS1J_17LinearCombinationISH_fSH_fLNS_15FloatRoundStyleE2EEESG_S1I_JEEENS4_5SM1004TMEM4LOAD26SM100_TMEM_LOAD_16dp256b2xESY_NSZ_INS10_ILi1ELi4ELi3EEES13_NSR_INS5_IJS14_NSA_ILi16EEEEEENS5_IJS1U_SB_EEEEEEENS4_17SM75_U32x4_LDSM_NENS4_14SM90_TMA_STOREES1Y_NS4_17SM90_U32x4_STSM_NENS4_39AutoVectorizingCopyWithAssumedAlignmentILi128EEEEEEvvEEEEvNT_6ParamsE,(.L_x_173 - _ZN7cutlass13device_kernelINS_4gemm6kernel13GemmUniversalIN4cute5tupleIJiiiiEEENS1_10collective13CollectiveMmaINS1_35MainloopSm100TmaUmmaWarpSpecializedILi15ELi2ELi4ENS5_IJNS4_1CILi1EEESB_SB_EEEEENS5_IJNSA_ILi64EEENSA_ILi48EEESE_EEENS_10bfloat16_tENS5_IJlSB_lEEESH_SI_NS4_8TiledMMAINS4_8MMA_AtomIJNS4_20SM100_MMA_F16BF16_SSISH_SH_fLi64ELi48ELNS4_4UMMA5MajorE0ELSN_0ELNSM_7ScaleInE0ELSO_0EEEEEENS4_6LayoutISC_NS5_IJNSA_ILi0EEESS_SS_EEEEENS5_IJNS4_10UnderscoreESV_SV_EEEEENS4_13SM90_TMA_LOADENS4_14ComposedLayoutINS4_7SwizzleILi3ELi4ELi3EEENS4_18smem_ptr_flag_bitsILi16EEENSR_INS5_IJNSA_ILi8EEESE_EEENS5_IJSE_SB_EEEEEEEvNS4_8identityESY_S18_vS19_EENS_8epilogue10collective18CollectiveEpilogueINS1B_23Sm100TmaWarpSpecializedILi2ELi1ELi24ELb1ELb0EEEJSG_NS5_IJNSR_ISE_SB_EENSR_ISF_SB_EEEEESH_SI_SH_SI_NS1B_6fusion15FusionCallbacksIS1F_NS1J_17LinearCombinationISH_fSH_fLNS_15FloatRoundStyleE2EEESG_S1I_JEEENS4_5SM1004TMEM4LOAD26SM100_TMEM_LOAD_16dp256b2xESY_NSZ_INS10_ILi1ELi4ELi3EEES13_NSR_INS5_IJS14_NSA_ILi16EEEEEENS5_IJS1U_SB_EEEEEEENS4_17SM75_U32x4_LDSM_NENS4_14SM90_TMA_STOREES1Y_NS4_17SM90_U32x4_STSM_NENS4_39AutoVectorizingCopyWithAssumedAlignmentILi128EEEEEEvvEEEEvNT_6ParamsE)
        .other          _ZN7cutlass13device_kernelINS_4gemm6kernel13GemmUniversalIN4cute5tupleIJiiiiEEENS1_10collective13CollectiveMmaINS1_35MainloopSm100TmaUmmaWarpSpecializedILi15ELi2ELi4ENS5_IJNS4_1CILi1EEESB_SB_EEEEENS5_IJNSA_ILi64EEENSA_ILi48EEESE_EEENS_10bfloat16_tENS5_IJlSB_lEEESH_SI_NS4_8TiledMMAINS4_8MMA_AtomIJNS4_20SM100_MMA_F16BF16_SSISH_SH_fLi64ELi48ELNS4_4UMMA5MajorE0ELSN_0ELNSM_7ScaleInE0ELSO_0EEEEEENS4_6LayoutISC_NS5_IJNSA_ILi0EEESS_SS_EEEEENS5_IJNS4_10UnderscoreESV_SV_EEEEENS4_13SM90_TMA_LOADENS4_14ComposedLayoutINS4_7SwizzleILi3ELi4ELi3EEENS4_18smem_ptr_flag_bitsILi16EEENSR_INS5_IJNSA_ILi8EEESE_EEENS5_IJSE_SB_EEEEEEEvNS4_8identityESY_S18_vS19_EENS_8epilogue10collective18CollectiveEpilogueINS1B_23Sm100TmaWarpSpecializedILi2ELi1ELi24ELb1ELb0EEEJSG_NS5_IJNSR_ISE_SB_EENSR_ISF_SB_EEEEESH_SI_SH_SI_NS1B_6fusion15FusionCallbacksIS1F_NS1J_17LinearCombinationISH_fSH_fLNS_15FloatRoundStyleE2EEESG_S1I_JEEENS4_5SM1004TMEM4LOAD26SM100_TMEM_LOAD_16dp256b2xESY_NSZ_INS10_ILi1ELi4ELi3EEES13_NSR_INS5_IJS14_NSA_ILi16EEEEEENS5_IJS1U_SB_EEEEEEENS4_17SM75_U32x4_LDSM_NENS4_14SM90_TMA_STOREES1Y_NS4_17SM90_U32x4_STSM_NENS4_39AutoVectorizingCopyWithAssumedAlignmentILi128EEEEEEvvEEEEvNT_6ParamsE,@"STO_CUDA_ENTRY STV_DEFAULT"
_ZN7cutlass13device_kernelINS_4gemm6kernel13GemmUniversalIN4cute5tupleIJiiiiEEENS1_10collective13CollectiveMmaINS1_35MainloopSm100TmaUmmaWarpSpecializedILi15ELi2ELi4ENS5_IJNS4_1CILi1EEESB_SB_EEEEENS5_IJNSA_ILi64EEENSA_ILi48EEESE_EEENS_10bfloat16_tENS5_IJlSB_lEEESH_SI_NS4_8TiledMMAINS4_8MMA_AtomIJNS4_20SM100_MMA_F16BF16_SSISH_SH_fLi64ELi48ELNS4_4UMMA5MajorE0ELSN_0ELNSM_7ScaleInE0ELSO_0EEEEEENS4_6LayoutISC_NS5_IJNSA_ILi0EEESS_SS_EEEEENS5_IJNS4_10UnderscoreESV_SV_EEEEENS4_13SM90_TMA_LOADENS4_14ComposedLayoutINS4_7SwizzleILi3ELi4ELi3EEENS4_18smem_ptr_flag_bitsILi16EEENSR_INS5_IJNSA_ILi8EEESE_EEENS5_IJSE_SB_EEEEEEEvNS4_8identityESY_S18_vS19_EENS_8epilogue10collective18CollectiveEpilogueINS1B_23Sm100TmaWarpSpecializedILi2ELi1ELi24ELb1ELb0EEEJSG_NS5_IJNSR_ISE_SB_EENSR_ISF_SB_EEEEESH_SI_SH_SI_NS1B_6fusion15FusionCallbacksIS1F_NS1J_17LinearCombinationISH_fSH_fLNS_15FloatRoundStyleE2EEESG_S1I_JEEENS4_5SM1004TMEM4LOAD26SM100_TMEM_LOAD_16dp256b2xESY_NSZ_INS10_ILi1ELi4ELi3EEES13_NSR_INS5_IJS14_NSA_ILi16EEEEEENS5_IJS1U_SB_EEEEEEENS4_17SM75_U32x4_LDSM_NENS4_14SM90_TMA_STOREES1Y_NS4_17SM90_U32x4_STSM_NENS4_39AutoVectorizingCopyWithAssumedAlignmentILi128EEEEEEvvEEEEvNT_6ParamsE:
[----:B------:R-:W1:Y:S01]  /*0000*/  LDC R1, c[0x0][0x37c] ;  /* 0x0000df00ff017b82 */ /* 0x000e620000000800 */
[----:B------:R-:W2:Y:S01]  /*0010*/  S2R R89, SR_TID.X ;  /* 0x0000000000597919 */ /* 0x000ea20000002100 */
[----:B------:R-:W3:Y:S01]  /*0020*/  LDCU.64 UR4, c[0x0][0x890] ;  /* 0x00011200ff0477ac */ /* 0x000ee20008000a00 */
[----:B------:R-:W-:Y:S02]  /*0030*/  PRMT R78, RZ, 0x7610, R78 ;  /* 0x00007610ff4e7816 */ /* 0x000fe4000000004e */
[----:B------:R-:W-:Y:S01]  /*0040*/  ELECT P5, URZ, PT ;  /* 0x0000000000ff782f */ /* 0x000fe200038a0000 */
[----:B------:R-:W4:Y:S01]  /*0050*/  LDCU.64 UR40, c[0x0][0x358] ;  /* 0x00006b00ff2877ac */ /* 0x000f220008000a00 */
[----:B---3--:R-:W-:-:S04]  /*0060*/  UISETP.NE.U32.AND UP0, UPT, UR4, URZ, UPT ;  /* 0x000000ff0400728c */ /* 0x008fc8000bf05070 */
[----:B------:R-:W-:Y:S01]  /*0070*/  UISETP.NE.AND.EX UP0, UPT, UR5, URZ, UPT, UP0 ;  /* 0x000000ff0500728c */ /* 0x000fe2000bf05300 */
[----:B--2---:R-:W-:-:S05]  /*0080*/  SHF.R.U32.HI R83, RZ, 0x5, R89 ;  /* 0x00000005ff537819 */ /* 0x004fca0000011659 */
[----:B------:R-:W2:Y:S02]  /*0090*/  SHFL.IDX PT, R0, R83, RZ, 0x1f ;  /* 0x00001fff53007589 */ /* 0x000ea400000e0000 */
[----:B--2---:R-:W-:Y:S01]  /*00a0*/  R2UR UR8, R0 ;  /* 0x00000000000872ca */ /* 0x004fe200000e0000 */
[----:B-1--4-:R-:W-:-:S14]  /*00b0*/  BRA.U UP0, `(.L_x_0) ;  /* 0x00000001002c7547 */ /* 0x012fdc000b800000 */
[----:B------:R-:W1:Y:S02]  /*00c0*/  LDCU.64 UR6, c[0x0][0x888] ;  /* 0x00011100ff0677ac */ /* 0x000e640008000a00 */
[----:B-1----:R-:W-:-:S04]  /*00d0*/  UISETP.NE.U32.AND UP0, UPT, UR6, URZ, UPT ;  /* 0x000000ff0600728c */ /* 0x002fc8000bf05070 */
[----:B------:R-:W-:-:S09]  /*00e0*/  UISETP.NE.AND.EX UP0, UPT, UR7, URZ, UPT, UP0 ;  /* 0x000000ff0700728c */ /* 0x000fd2000bf05300 */
[----:B------:R-:W-:Y:S05]  /*00f0*/  BRA.U !UP0, `(.L_x_1) ;  /* 0x0000000108107547 */ /* 0x000fea000b800000 */
[----:B------:R-:W1:Y:S02]  /*0100*/  LDC.64 R2, c[0x0][0x888] ;  /* 0x00022200ff027b82 */ /* 0x000e640000000a00 */
[----:B-1----:R1:W5:Y:S01]  /*0110*/  LDG.E R51, desc[UR40][R2.64] ;  /* 0x0000002802337981 */ /* 0x002362000c1e1900 */
[----:B------:R-:W-:Y:S01]  /*0120*/  HFMA2 R78, -RZ, RZ, 0, 5.9604644775390625e-08 ;  /* 0x00000001ff4e7431 */ /* 0x000fe200000001ff */
[----:B------:R-:W-:Y:S05]  /*0130*/  BRA `(.L_x_0) ;  /* 0x00000000000c7947 */ /* 0x000fea0003800000 */
.L_x_1:
[----:B------:R-:W1:Y:S01]  /*0140*/  LDCU UR6, c[0x0][0x880] ;  /* 0x00011000ff0677ac */ /* 0x000e620008000800 */
[----:B------:R-:W-:Y:S01]  /*0150*/  HFMA2 R78, -RZ, RZ, 0, 5.9604644775390625e-08 ;  /* 0x00000001ff4e7431 */ /* 0x000fe200000001ff */
[----:B-1----:R-:W-:-:S07]  /*0160*/  MOV R51, UR6 ;  /* 0x0000000600337c02 */ /* 0x002fce0008000f00 */
.L_x_0:
[----:B------:R-:W2:Y:S02]  /*0170*/  LDCU.64 UR6, c[0x0][0x8b0] ;  /* 0x00011600ff0677ac */ /* 0x000ea40008000a00 */
[----:B--2---:R-:W-:-:S04]  /*0180*/  UISETP.NE.U32.AND UP0, UPT, UR6, URZ, UPT ;  /* 0x000000ff0600728c */ /* 0x004fc8000bf05070 */
[----:B------:R-:W-:-:S09]  /*0190*/  UISETP.NE.AND.EX UP0, UPT, UR7, URZ, UPT, UP0 ;  /* 0x000000ff0700728c */ /* 0x000fd2000bf05300 */
[----:B------:R-:W-:Y:S05]  /*01a0*/  BRA.U UP0, `(.L_x_2) ;  /* 0x0000000100247547 */ /* 0x000fea000b800000 */
[----:B------:R-:W2:Y:S02]  /*01b0*/  LDCU.64 UR6, c[0x0][0x8a8] ;  /* 0x00011500ff0677ac */ /* 0x000ea40008000a00 */
[----:B--2---:R-:W-:-:S04]  /*01c0*/  UISETP.NE.U32.AND UP0, UPT, UR6, URZ, UPT ;  /* 0x000000ff0600728c */ /* 0x004fc8000bf05070 */
[----:B------:R-:W-:-:S09]  /*01d0*/  UISETP.NE.AND.EX UP0, UPT, UR7, URZ, UPT, UP0 ;  /* 0x000000ff0700728c */ /* 0x000fd2000bf05300 */
[----:B------:R-:W-:Y:S05]  /*01e0*/  BRA.U !UP0, `(.L_x_3) ;  /* 0x00000001080c7547 */ /* 0x000fea000b800000 */
[----:B-1----:R-:W1:Y:S02]  /*01f0*/  LDC.64 R2, c[0x0][0x8a8] ;  /* 0x00022a00ff027b82 */ /* 0x002e640000000a00 */
[----:B-1----:R2:W5:Y:S01]  /*0200*/  LDG.E R50, desc[UR40][R2.64] ;  /* 0x0000002802327981 */ /* 0x002562000c1e1900 */
[----:B------:R-:W-:Y:S05]  /*0210*/  BRA `(.L_x_2) ;  /* 0x0000000000087947 */ /* 0x000fea0003800000 */
.L_x_3:
[----:B------:R-:W2:Y:S02]  /*0220*/  LDCU UR6, c[0x0][0x8a0] ;  /* 0x00011400ff0677ac */ /* 0x000ea40008000800 */
[----:B--2---:R-:W-:Y:S02]  /*0230*/  MOV R50, UR6 ;  /* 0x0000000600327c02 */ /* 0x004fe40008000f00 */
.L_x_2:
[----:B------:R-:W-:Y:S01]  /*0240*/  IMAD.U32 R0, RZ, RZ, UR8 ;  /* 0x00000008ff007e24 */ /* 0x000fe2000f8e00ff */
[----:B------:R-:W-:Y:S04]  /*0250*/  BSSY.RECONVERGENT B0, `(.L_x_4) ;  /* 0x000000c000007945 */ /* 0x000fe80003800200 */
[C---:B------:R-:W-:Y:S02]  /*0260*/  ISETP.NE.OR P1, PT, R0.reuse, 0x1, !P5 ;  /* 0x000000010000780c */ /* 0x040fe40006f25670 */
[----:B------:R-:W-:-:S11]  /*0270*/  ISETP.NE.OR P0, PT, R0, 0x3, !P5 ;  /* 0x000000030000780c */ /* 0x000fd60006f05670 */
[----:B------:R-:W-:Y:S05]  /*0280*/  @P1 BRA `(.L_x_5) ;  /* 0x0000000000201947 */ /* 0x000fea0003800000 */
[----:B------:R-:W3:Y:S02]  /*0290*/  LDCU.64 UR6, c[0x0][0x348] ;  /* 0x00006900ff0677ac */ /* 0x000ee40008000a00 */
[----:B---3--:R-:W-:Y:S02]  /*02a0*/  UIADD3 UR10, UP1, UPT, UR6, 0x80, URZ ;  /* 0x00000080060a7890 */ /* 0x008fe4000ff3e0ff */
[----:B------:R-:W-:Y:S02]  /*02b0*/  UIADD3 UR6, UP0, UPT, UR6, 0x180, URZ ;  /* 0x0000018006067890 */ /* 0x000fe4000ff1e0ff */
[----:B------:R-:W-:Y:S02]  /*02c0*/  UIADD3.X UR11, UPT, UPT, URZ, UR7, URZ, UP1, !UPT ;  /* 0x00000007ff0b7290 */ /* 0x000fe40008ffe4ff */
[----:B------:R-:W-:-:S07]  /*02d0*/  UIADD3.X UR7, UPT, UPT, URZ, UR7, URZ, UP0, !UPT ;  /* 0x00000007ff077290 */ /* 0x000fce00087fe4ff */
[----:B------:R3:W-:Y:S02]  /*02e0*/  UTMACCTL.PF [UR10] ;  /* 0x000000000a0079b9 */ /* 0x0007e40008040000 */
[----:B------:R3:W-:Y:S02]  /*02f0*/  UTMACCTL.PF [UR6] ;  /* 0x00000000060079b9 */ /* 0x0007e40008040000 */
[----:B---3--:R-:W-:Y:S01]  /*0300*/  NOP ;  /* 0x0000000000007918 */ /* 0x008fe20000000000 */
.L_x_5:
[----:B------:R-:W-:Y:S05]  /*0310*/  BSYNC.RECONVERGENT B0 ;  /* 0x0000000000007941 */ /* 0x000fea0003800200 */
.L_x_4:
[----:B------:R-:W-:Y:S04]  /*0320*/  BSSY.RECONVERGENT B0, `(.L_x_6) ;  /* 0x000000a000007945 */ /* 0x000fe80003800200 */
        /* <DEDUP_REMOVED lines=9> */
.L_x_7:
[----:B------:R-:W-:Y:S05]  /*03c0*/  BSYNC.RECONVERGENT B0 ;  /* 0x0000000000007941 */ /* 0x000fea0003800200 */
.L_x_6:
[----:B------:R-:W3:Y:S01]  /*03d0*/  LDCU.64 UR6, c[0x0][0x888] ;  /* 0x00011100ff0677ac */ /* 0x000ee20008000a00 */
[----:B------:R-:W-:Y:S02]  /*03e0*/  UISETP.EQ.U32.AND UP1, UPT, UR4, URZ, UPT ;  /* 0x000000ff0400728c */ /* 0x000fe4000bf22070 */
[----:B------:R-:W-:Y:S02]  /*03f0*/  UPLOP3.LUT UP2, UPT, UPT, UPT, UPT, 0x80, 0x8 ;  /* 0x000000000008789c */ /* 0x000fe40003f4f070 */
[----:B---3--:R-:W-:-:S04]  /*0400*/  UISETP.NE.U32.AND UP0, UPT, UR6, URZ, UPT ;  /* 0x000000ff0600728c */ /* 0x008fc8000bf05070 */
[----:B------:R-:W-:-:S04]  /*0410*/  UISETP.NE.AND.EX UP0, UPT, UR7, URZ, UPT, UP0 ;  /* 0x000000ff0700728c */ /* 0x000fc8000bf05300 */
[----:B------:R-:W-:-:S04]  /*0420*/  UISETP.EQ.OR.EX UP3, UPT, UR5, URZ, !UP0, UP1 ;  /* 0x000000ff0500728c */ /* 0x000fc8000c762710 */
[----:B------:R-:W-:-:S05]  /*0430*/  UP2UR UR46, UPR, URZ, 0x8 ;  /* 0x00000008ff2e7883 */ /* 0x000fca0008000000 */
[----:B------:R-:W-:Y:S07]  /*0440*/  BRA.U !UP3, `(.L_x_8) ;  /* 0x000000010b207547 */ /* 0x000fee000b800000 */
[----:B------:R-:W-:Y:S01]  /*0450*/  UISETP.NE.U32.AND UP2, UPT, UR4, URZ, UPT ;  /* 0x000000ff0400728c */ /* 0x000fe2000bf45070 */
[----:B-----5:R-:W-:Y:S01]  /*0460*/  FSETP.NEU.AND P0, PT, R51, RZ, PT ;  /* 0x000000ff3300720b */ /* 0x020fe20003f0d000 */
[----:B------:R-:W-:Y:S02]  /*0470*/  USEL UR4, URZ, 0xffffffff, UP0 ;  /* 0xffffffffff047887 */ /* 0x000fe40008000000 */
[----:B------:R-:W-:-:S10]  /*0480*/  UISETP.NE.AND.EX UP2, UPT, UR5, URZ, UPT, UP2 ;  /* 0x000000ff0500728c */ /* 0x000fd4000bf45320 */
[----:B------:R-:W-:Y:S01]  /*0490*/  VOTEU.ANY UP1, P0 ;  /* 0x0000000000ff7886 */ /* 0x000fe20000020100 */
[----:B------:R-:W-:-:S04]  /*04a0*/  @!UP2 USEL UR4, URZ, 0xffffffff, UP1 ;  /* 0xffffffffff04a887 */ /* 0x000fc80008800000 */
[----:B------:R-:W-:-:S04]  /*04b0*/  ULOP3.LUT UR4, UR4, 0x1, URZ, 0xc0, !UPT ;  /* 0x0000000104047892 */ /* 0x000fc8000f8ec0ff */
[----:B------:R-:W-:-:S11]  /*04c0*/  UISETP.NE.U32.AND UP2, UPT, UR4, 0x1, UPT ;  /* 0x000000010400788c */ /* 0x000fd6000bf45070 */
.L_x_8:
[----:B-12---:R-:W1:Y:S01]  /*04d0*/  SHFL.IDX PT, R2, R83, RZ, 0x1f ;  /* 0x00001fff53027589 */ /* 0x006e6200000e0000 */
[----:B------:R-:W-:-:S04]  /*04e0*/  UISETP.NE.AND UP1, UPT, UR8, 0x2, UPT ;  /* 0x000000020800788c */ /* 0x000fc8000bf25270 */
[----:B------:R-:W-:Y:S01]  /*04f0*/  USEL UR7, URZ, 0x1, UP1 ;  /* 0x00000001ff077887 */ /* 0x000fe20008800000 */
[----:B-1----:R-:W-:-:S13]  /*0500*/  ISETP.NE.AND P0, PT, R2, RZ, PT ;  /* 0x000000ff0200720c */ /* 0x002fda0003f05270 */
[----:B------:R-:W-:Y:S05]  /*0510*/  @P0 BRA `(.L_x_9) ;  /* 0x0000000000ac0947 */ /* 0x000fea0003800000 */
[----:B------:R-:W-:Y:S01]  /*0520*/  ELECT P0, URZ, PT ;  /* 0x0000000000ff782f */ /* 0x000fe20003800000 */
[----:B------:R-:W-:-:S12]  /*0530*/  BSSY.RECONVERGENT B0, `(.L_x_9) ;  /* 0x0000029000007945 */ /* 0x000fd80003800200 */
[----:B------:R-:W-:Y:S05]  /*0540*/  @!P0 BRA `(.L_x_10) ;  /* 0x00000000009c8947 */ /* 0x000fea0003800000 */
[----:B------:R-:W1:Y:S01]  /*0550*/  S2UR UR5, SR_CgaCtaId ;  /* 0x00000000000579c3 */ /* 0x000e620000008800 */
[----:B------:R-:W-:Y:S01]  /*0560*/  UMOV UR6, 0x400 ;  /* 0x0000040000067882 */ /* 0x000fe20000000000 */
[----:B------:R-:W-:Y:S02]  /*0570*/  UMOV UR4, 0x1 ;  /* 0x0000000100047882 */ /* 0x000fe40000000000 */
[----:B------:R-:W-:-:S04]  /*0580*/  UIADD3 UR10, UPT, UPT, -UR4, 0x100000, URZ ;  /* 0x00100000040a7890 */ /* 0x000fc8000fffe1ff */
[----:B------:R-:W-:Y:S02]  /*0590*/  USHF.L.U32 UR11, UR10, 0xb, URZ ;  /* 0x0000000b0a0b7899 */ /* 0x000fe400080006ff */
[----:B------:R-:W-:Y:S02]  /*05a0*/  USHF.L.U32 UR10, UR10, 0x1, URZ ;  /* 0x000000010a0a7899 */ /* 0x000fe400080006ff */
[----:B-1----:R-:W-:Y:S01]  /*05b0*/  ULEA UR5, UR5, UR6, 0x18 ;  /* 0x0000000605057291 */ /* 0x002fe2000f8ec0ff */
[----:B------:R-:W1:Y:S11]  /*05c0*/  FENCE.VIEW.ASYNC.S ;  /* 0x00000000000073c6 */ /* 0x000e760000000000 */
[----:B-1----:R1:W2:Y:S01]  /*05d0*/  SYNCS.EXCH.64 URZ, [UR5], UR10 ;  /* 0x0000000a05ff75b2 */ /* 0x0022a20008000100 */
[----:B------:R1:W3:Y:S01]  /*05e0*/  SYNCS.EXCH.64 URZ, [UR5+0x78], UR10 ;  /* 0x0000780a05ff75b2 */ /* 0x0002e20008000100 */
[----:B------:R1:W4:Y:S01]  /*05f0*/  SYNCS.EXCH.64 URZ, [UR5+0x8], UR10 ;  /* 0x0000080a05ff75b2 */ /* 0x0003220008000100 */
[----:B------:R1:W1:Y:S01]  /*0600*/  SYNCS.EXCH.64 URZ, [UR5+0x80], UR10 ;  /* 0x0000800a05ff75b2 */ /* 0x0002620008000100 */
        /* <DEDUP_REMOVED lines=26> */
[----:B--234-:R-:W-:Y:S01]  /*07b0*/  NOP ;  /* 0x0000000000007918 */ /* 0x01cfe20000000000 */
.L_x_10:
[----:B-1----:R-:W-:Y:S05]  /*07c0*/  BSYNC.RECONVERGENT B0 ;  /* 0x0000000000007941 */ /* 0x002fea0003800200 */
.L_x_9:
[----:B------:R-:W1:Y:S01]  /*07d0*/  SHFL.IDX PT, R2, R83, RZ, 0x1f ;  /* 0x00001fff53027589 */ /* 0x000e6200000e0000 */
[----:B------:R-:W-:Y:S01]  /*07e0*/  NOP ;  /* 0x0000000000007918 */ /* 0x000fe20000000000 */
[----:B-1----:R-:W-:-:S13]  /*07f0*/  ISETP.NE.AND P0, PT, R2, 0x1, PT ;  /* 0x000000010200780c */ /* 0x002fda0003f05270 */
[----:B------:R-:W-:Y:S05]  /*0800*/  @P0 BRA `(.L_x_11) ;  /* 0x0000000000480947 */ /* 0x000fea0003800000 */
[----:B------:R-:W1:Y:S01]  /*0810*/  S2UR UR6, SR_CgaCtaId ;  /* 0x00000000000679c3 */ /* 0x000e620000008800 */
[----:B------:R-:W-:Y:S01]  /*0820*/  UMOV UR9, 0x400 ;  /* 0x0000040000097882 */ /* 0x000fe20000000000 */
[----:B------:R-:W-:Y:S01]  /*0830*/  UMOV UR5, 0x20 ;  /* 0x0000002000057882 */ /* 0x000fe20000000000 */
[----:B------:R-:W-:Y:S01]  /*0840*/  UMOV UR4, 0x80 ;  /* 0x0000008000047882 */ /* 0x000fe20000000000 */
[----:B------:R-:W-:-:S04]  /*0850*/  UIADD3 UR10, UPT, UPT, -UR5, 0x100000, URZ ;  /* 0x00100000050a7890 */ /* 0x000fc8000fffe1ff */
[----:B------:R-:W-:Y:S02]  /*0860*/  USHF.L.U32 UR11, UR10, 0xb, URZ ;  /* 0x0000000b0a0b7899 */ /* 0x000fe400080006ff */
[----:B------:R-:W-:Y:S02]  /*0870*/  USHF.L.U32 UR10, UR10, 0x1, URZ ;  /* 0x000000010a0a7899 */ /* 0x000fe400080006ff */
[----:B------:R-:W-:-:S04]  /*0880*/  UIADD3 UR4, UPT, UPT, -UR4, 0x100000, URZ ;  /* 0x0010000004047890 */ /* 0x000fc8000fffe1ff */
[----:B------:R-:W-:Y:S02]  /*0890*/  USHF.L.U32 UR5, UR4, 0xb, URZ ;  /* 0x0000000b04057899 */ /* 0x000fe400080006ff */
[----:B------:R-:W-:Y:S01]  /*08a0*/  USHF.L.U32 UR4, UR4, 0x1, URZ ;  /* 0x0000000104047899 */ /* 0x000fe200080006ff */
[----:B------:R-:W-:Y:S01]  /*08b0*/  ELECT P0, URZ, PT ;  /* 0x0000000000ff782f */ /* 0x000fe20003800000 */
[----:B-1----:R-:W-:Y:S01]  /*08c0*/  ULEA UR6, UR6, UR9, 0x18 ;  /* 0x0000000906067291 */ /* 0x002fe2000f8ec0ff */
[----:B------:R-:W1:Y:S11]  /*08d0*/  FENCE.VIEW.ASYNC.S ;  /* 0x00000000000073c6 */ /* 0x000e760000000000 */
[----:B-1----:R1:W2:Y:S01]  /*08e0*/  SYNCS.EXCH.64 URZ, [UR6+0xf0], UR10 ;  /* 0x0000f00a06ff75b2 */ /* 0x0022a20008000100 */
[----:B------:R1:W3:Y:S01]  /*08f0*/  SYNCS.EXCH.64 URZ, [UR6+0x100], UR4 ;  /* 0x0001000406ff75b2 */ /* 0x0002e20008000100 */
[----:B------:R1:W4:Y:S01]  /*0900*/  SYNCS.EXCH.64 URZ, [UR6+0xf8], UR10 ;  /* 0x0000f80a06ff75b2 */ /* 0x0003220008000100 */
[----:B------:R1:W1:Y:S01]  /*0910*/  SYNCS.EXCH.64 URZ, [UR6+0x108], UR4 ;  /* 0x0001080406ff75b2 */ /* 0x0002620008000100 */
[----:B------:R-:W-:Y:S01]  /*0920*/  NOP ;  /* 0x0000000000007918 */ /* 0x000fe20000000000 */
.L_x_11:
[----:B------:R-:W2:Y:S01]  /*0930*/  SHFL.IDX PT, R2, R83, RZ, 0x1f ;  /* 0x00001fff53027589 */ /* 0x000ea200000e0000 */
[----:B------:R-:W-:Y:S01]  /*0940*/  NOP ;  /* 0x0000000000007918 */ /* 0x000fe20000000000 */
[----:B--2---:R-:W-:-:S13]  /*0950*/  ISETP.NE.AND P0, PT, R2, 0x3, PT ;  /* 0x000000030200780c */ /* 0x004fda0003f05270 */
[----:B------:R-:W-:Y:S05]  /*0960*/  @P0 BRA `(.L_x_12) ;  /* 0x0000000000300947 */ /* 0x000fea0003800000 */
[----:B-1----:R-:W1:Y:S01]  /*0970*/  S2UR UR5, SR_CgaCtaId ;  /* 0x00000000000579c3 */ /* 0x002e620000008800 */
[----:B------:R-:W-:Y:S01]  /*0980*/  UMOV UR6, 0x400 ;  /* 0x0000040000067882 */ /* 0x000fe20000000000 */
[----:B------:R-:W-:Y:S01]  /*0990*/  UMOV UR4, 0x20 ;  /* 0x0000002000047882 */ /* 0x000fe20000000000 */
[----:B------:R-:W-:Y:S01]  /*09a0*/  ELECT P0, URZ, PT ;  /* 0x0000000000ff782f */ /* 0x000fe20003800000 */
[----:B------:R-:W-:-:S04]  /*09b0*/  UIADD3 UR10, UPT, UPT, -UR4, 0x100000, URZ ;  /* 0x00100000040a7890 */ /* 0x000fc8000fffe1ff */
[----:B------:R-:W-:Y:S02]  /*09c0*/  USHF.L.U32 UR11, UR10, 0xb, URZ ;  /* 0x0000000b0a0b7899 */ /* 0x000fe400080006ff */
[----:B------:R-:W-:Y:S02]  /*09d0*/  USHF.L.U32 UR10, UR10, 0x1, URZ ;  /* 0x000000010a0a7899 */ /* 0x000fe400080006ff */
[----:B-1----:R-:W-:Y:S01]  /*09e0*/  ULEA UR5, UR5, UR6, 0x18 ;  /* 0x0000000605057291 */ /* 0x002fe2000f8ec0ff */
[----:B------:R-:W1:Y:S11]  /*09f0*/  FENCE.VIEW.ASYNC.S ;  /* 0x00000000000073c6 */ /* 0x000e760000000000 */
[----:B-1----:R2:W1:Y:S01]  /*0a00*/  SYNCS.EXCH.64 URZ, [UR5+0x110], UR10 ;  /* 0x0001100a05ff75b2 */ /* 0x0024620008000100 */
[----:B------:R2:W1:Y:S02]  /*0a10*/  SYNCS.EXCH.64 URZ, [UR5+0x118], UR10 ;  /* 0x0001180a05ff75b2 */ /* 0x0004640008000100 */
[----:B--2---:R-:W-:Y:S01]  /*0a20*/  NOP ;  /* 0x0000000000007918 */ /* 0x004fe20000000000 */
.L_x_12:
[----:B------:R-:W2:Y:S01]  /*0a30*/  SHFL.IDX PT, R2, R83, RZ, 0x1f ;  /* 0x00001fff53027589 */ /* 0x000ea200000e0000 */
[----:B------:R-:W-:Y:S01]  /*0a40*/  NOP ;  /* 0x0000000000007918 */ /* 0x000fe20000000000 */
[----:B--2---:R-:W-:-:S13]  /*0a50*/  ISETP.NE.AND P0, PT, R2, 0x4, PT ;  /* 0x000000040200780c */ /* 0x004fda0003f05270 */
[----:B------:R-:W-:Y:S05]  /*0a60*/  @P0 BRA `(.L_x_13) ;  /* 0x00000000004c0947 */ /* 0x000fea0003800000 */
[----:B-1----:R-:W1:Y:S01]  /*0a70*/  S2UR UR5, SR_CgaCtaId ;  /* 0x00000000000579c3 */ /* 0x002e620000008800 */
[----:B------:R-:W-:Y:S01]  /*0a80*/  UMOV UR9, 0x100 ;  /* 0x0000010000097882 */ /* 0x000fe20000000000 */
[----:B------:R-:W-:Y:S01]  /*0a90*/  UMOV UR6, 0x400 ;  /* 0x0000040000067882 */ /* 0x000fe20000000000 */
[----:B------:R-:W-:Y:S01]  /*0aa0*/  USEL UR9, UR9, 0xe0, UP2 ;  /* 0x000000e009097887 */ /* 0x000fe20009000000 */
[----:B------:R-:W-:Y:S01]  /*0ab0*/  UMOV UR4, 0x1 ;  /* 0x0000000100047882 */ /* 0x000fe20000000000 */
[----:B------:R-:W-:Y:S01]  /*0ac0*/  ELECT P0, URZ, PT ;  /* 0x0000000000ff782f */ /* 0x000fe20003800000 */
[----:B------:R-:W-:-:S04]  /*0ad0*/  UIADD3 UR10, UPT, UPT, -UR4, 0x100000, URZ ;  /* 0x00100000040a7890 */ /* 0x000fc8000fffe1ff */
[----:B------:R-:W-:Y:S02]  /*0ae0*/  USHF.L.U32 UR11, UR10, 0xb, URZ ;  /* 0x0000000b0a0b7899 */ /* 0x000fe400080006ff */
[----:B------:R-:W-:Y:S02]  /*0af0*/  USHF.L.U32 UR10, UR10, 0x1, URZ ;  /* 0x000000010a0a7899 */ /* 0x000fe400080006ff */
[----:B------:R-:W-:-:S04]  /*0b00*/  UIADD3 UR12, UPT, UPT, -UR9, 0x100000, URZ ;  /* 0x00100000090c7890 */ /* 0x000fc8000fffe1ff */
[----:B------:R-:W-:Y:S02]  /*0b10*/  USHF.L.U32 UR13, UR12, 0xb, URZ ;  /* 0x0000000b0c0d7899 */ /* 0x000fe400080006ff */
[----:B------:R-:W-:Y:S02]  /*0b20*/  USHF.L.U32 UR12, UR12, 0x1, URZ ;  /* 0x000000010c0c7899 */ /* 0x000fe400080006ff */
[----:B-1----:R-:W-:Y:S01]  /*0b30*/  ULEA UR5, UR5, UR6, 0x18 ;  /* 0x0000000605057291 */ /* 0x002fe2000f8ec0ff */
[----:B------:R-:W1:Y:S11]  /*0b40*/  FENCE.VIEW.ASYNC.S ;  /* 0x00000000000073c6 */ /* 0x000e760000000000 */
[----:B-1----:R2:W1:Y:S01]  /*0b50*/  SYNCS.EXCH.64 URZ, [UR5+0x120], UR10 ;  /* 0x0001200a05ff75b2 */ /* 0x0024620008000100 */
[----:B------:R2:W1:Y:S01]  /*0b60*/  SYNCS.EXCH.64 URZ, [UR5+0x130], UR12 ;  /* 0x0001300c05ff75b2 */ /* 0x0004620008000100 */
[----:B------:R2:W1:Y:S01]  /*0b70*/  SYNCS.EXCH.64 URZ, [UR5+0x128], UR10 ;  /* 0x0001280a05ff75b2 */ /* 0x0004620008000100 */
[----:B------:R2:W1:Y:S02]  /*0b80*/  SYNCS.EXCH.64 URZ, [UR5+0x138], UR12 ;  /* 0x0001380c05ff75b2 */ /* 0x0004640008000100 */
[----:B--2---:R-:W-:Y:S01]  /*0b90*/  NOP ;  /* 0x0000000000007918 */ /* 0x004fe20000000000 */
.L_x_13:
[----:B------:R-:W2:Y:S01]  /*0ba0*/  SHFL.IDX PT, R2, R83, RZ, 0x1f ;  /* 0x00001fff53027589 */ /* 0x000ea200000e0000 */
[----:B------:R-:W-:Y:S01]  /*0bb0*/  NOP ;  /* 0x0000000000007918 */ /* 0x000fe20000000000 */
[----:B--2---:R-:W-:-:S13]  /*0bc0*/  ISETP.NE.AND P0, PT, R2, 0x5, PT ;  /* 0x000000050200780c */ /* 0x004fda0003f05270 */
[----:B------:R-:W-:Y:S05]  /*0bd0*/  @P0 BRA `(.L_x_14) ;  /* 0x0000000000580947 */ /* 0x000fea0003800000 */
[----:B-1----:R-:W1:Y:S01]  /*0be0*/  S2UR UR6, SR_CgaCtaId ;  /* 0x00000000000679c3 */ /* 0x002e620000008800 */
        /* <DEDUP_REMOVED lines=12> */
[----:B-1----:R2:W1:Y:S01]  /*0cb0*/  SYNCS.EXCH.64 URZ, [UR6+0x140], UR10 ;  /* 0x0001400a06ff75b2 */ /* 0x0024620008000100 */
[----:B------:R2:W1:Y:S01]  /*0cc0*/  SYNCS.EXCH.64 URZ, [UR6+0x160], UR4 ;  /* 0x0001600406ff75b2 */ /* 0x0004620008000100 */
[----:B------:R2:W1:Y:S01]  /*0cd0*/  SYNCS.EXCH.64 URZ, [UR6+0x148], UR10 ;  /* 0x0001480a06ff75b2 */ /* 0x0004620008000100 */
[----:B------:R2:W1:Y:S01]  /*0ce0*/  SYNCS.EXCH.64 URZ, [UR6+0x168], UR4 ;  /* 0x0001680406ff75b2 */ /* 0x0004620008000100 */
[----:B------:R2:W1:Y:S01]  /*0cf0*/  SYNCS.EXCH.64 URZ, [UR6+0x150], UR10 ;  /* 0x0001500a06ff75b2 */ /* 0x0004620008000100 */
[----:B------:R2:W1:Y:S01]  /*0d00*/  SYNCS.EXCH.64 URZ, [UR6+0x170], UR4 ;  /* 0x0001700406ff75b2 */ /* 0x0004620008000100 */
[----:B------:R2:W1:Y:S01]  /*0d10*/  SYNCS.EXCH.64 URZ, [UR6+0x158], UR10 ;  /* 0x0001580a06ff75b2 */ /* 0x0004620008000100 */
[----:B------:R2:W1:Y:S02]  /*0d20*/  SYNCS.EXCH.64 URZ, [UR6+0x178], UR4 ;  /* 0x0001780406ff75b2 */ /* 0x0004640008000100 */
[----:B--2---:R-:W-:Y:S01]  /*0d30*/  NOP ;  /* 0x0000000000007918 */ /* 0x004fe20000000000 */
.L_x_14:
        /* <DEDUP_REMOVED lines=18> */
.L_x_15:
[----:B-1----:R-:W1:Y:S01]  /*0e60*/  S2UR UR5, SR_CTAID.X ;  /* 0x00000000000579c3 */ /* 0x002e620000002500 */
[----:B------:R-:W-:-:S05]  /*0e70*/  CS2R.32 R77, SR_CgaSize ;  /* 0x00000000004d7805 */ /* 0x000fca0000008a00 */
[----:B------:R-:W-:-:S05]  /*0e80*/  IMAD R77, R77, -0xa0, RZ ;  /* 0xffffff604d4d7824 */ /* 0x000fca00078e02ff */
[----:B------:R-:W-:-:S14]  /*0e90*/  R2UR UR9, R77 ;  /* 0x000000004d0972ca */ /* 0x000fdc00000e0000 */
[----:B------:R-:W2:Y:S01]  /*0ea0*/  LDCU UR9, c[0x0][UR9+0x2b0] ;  /* 0x00005600090977ac */ /* 0x000ea20008000800 */
[----:B------:R-:W-:Y:S01]  /*0eb0*/  NOP ;  /* 0x0000000000007918 */ /* 0x000fe20000000000 */
[----:B------:R-:W-:-:S05]  /*0ec0*/  CS2R.32 R77, SR_CgaSize ;  /* 0x00000000004d7805 */ /* 0x000fca0000008a00 */
[----:B------:R-:W-:-:S05]  /*0ed0*/  IMAD R77, R77, -0xa0, RZ ;  /* 0xffffff604d4d7824 */ /* 0x000fca00078e02ff */
[----:B------:R-:W-:-:S14]  /*0ee0*/  R2UR UR6, R77 ;  /* 0x000000004d0672ca */ /* 0x000fdc00000e0000 */
[----:B------:R-:W3:Y:S01]  /*0ef0*/  LDCU UR6, c[0x0][UR6+0x2b4] ;  /* 0x00005680060677ac */ /* 0x000ee20008000800 */
[----:B------:R-:W4:Y:S08]  /*0f00*/  S2UR UR4, SR_CTAID.Y ;  /* 0x00000000000479c3 */ /* 0x000f300000002600 */
[----:B------:R-:W3:Y:S01]  /*0f10*/  LDC R10, c[0x0][0xb24] ;  /* 0x0002c900ff0a7b82 */ /* 0x000ee20000000800 */
[----:B-1----:R-:W-:-:S02]  /*0f20*/  I2FP.F32.U32 R75, UR5 ;  /* 0x00000005004b7c45 */ /* 0x002fc40008201000 */
[----:B------:R-:W-:-:S05]  /*0f30*/  CS2R.32 R3, SR_CgaSize ;  /* 0x0000000000037805 */ /* 0x000fca0000008a00 */
[----:B------:R-:W-:-:S06]  /*0f40*/  IMAD R3, R3, -0xa0, RZ ;  /* 0xffffff6003037824 */ /* 0x000fcc00078e02ff */
[----:B------:R-:W1:Y:S01]  /*0f50*/  LDC R3, c[0x0][R3+0x2a0] ;  /* 0x0000a80003037b82 */ /* 0x000e620000000800 */
[----:B------:R-:W-:Y:S01]  /*0f60*/  MOV R77, UR5 ;  /* 0x00000005004d7c02 */ /* 0x000fe20008000f00 */
[----:B--2---:R-:W-:Y:S01]  /*0f70*/  FMUL R75, R75, UR9 ;  /* 0x000000094b4b7c20 */ /* 0x004fe20008400000 */
[----:B----4-:R-:W-:Y:S02]  /*0f80*/  I2FP.F32.U32 R74, UR4 ;  /* 0x00000004004a7c45 */ /* 0x010fe40008201000 */
[----:B------:R-:W-:-:S05]  /*0f90*/  CS2R.32 R2, SR_CgaSize ;  /* 0x0000000000027805 */ /* 0x000fca0000008a00 */
[----:B------:R-:W-:-:S06]  /*0fa0*/  IMAD R2, R2, -0xa0, RZ ;  /* 0xffffff6002027824 */ /* 0x000fcc00078e02ff */
[----:B------:R-:W2:Y:S01]  /*0fb0*/  LDC R2, c[0x0][R2+0x2a4] ;  /* 0x0000a90002027b82 */ /* 0x000ea20000000800 */
[----:B------:R-:W-:Y:S01]  /*0fc0*/  MOV R76, UR4 ;  /* 0x00000004004c7c02 */ /* 0x000fe20008000f00 */
[----:B------:R-:W4:Y:S01]  /*0fd0*/  F2I.U32.TRUNC.NTZ R75, R75 ;  /* 0x0000004b004b7305 */ /* 0x000f22000020f000 */
[----:B---3--:R-:W-:-:S05]  /*0fe0*/  FMUL R74, R74, UR6 ;  /* 0x000000064a4a7c20 */ /* 0x008fca0008400000 */
[----:B------:R-:W-:Y:S01]  /*0ff0*/  BAR.SYNC.DEFER_BLOCKING 0x0 ;  /* 0x0000000000007b1d */ /* 0x000fe20000010000 */
[----:B------:R-:W-:-:S05]  /*1000*/  ISETP.GE.AND P0, PT, R10, 0x1, PT ;  /* 0x000000010a00780c */ /* 0x000fca0003f06270 */
[----:B------:R-:W3:Y:S02]  /*1010*/  F2I.U32.TRUNC.NTZ R74, R74 ;  /* 0x0000004a004a7305 */ /* 0x000ee4000020f000 */
[----:B------:R-:W2:Y:S01]  /*1020*/  S2UR UR36, SR_CTAID.Z ;  /* 0x00000000002479c3 */ /* 0x000ea20000002700 */
[----:B----4-:R-:W-:-:S05]  /*1030*/  IADD3 R75, PT, PT, -R75, RZ, RZ ;  /* 0x000000ff4b4b7210 */ /* 0x010fca0007ffe1ff */
[----:B-1----:R-:W-:Y:S01]  /*1040*/  IMAD R75, R3, R75, UR5 ;  /* 0x00000005034b7e24 */ /* 0x002fe2000f8e024b */
[----:B---3--:R-:W-:-:S05]  /*1050*/  IADD3 R74, PT, PT, -R74, RZ, RZ ;  /* 0x000000ff4a4a7210 */ /* 0x008fca0007ffe1ff */
[----:B--2---:R-:W-:Y:S01]  /*1060*/  IMAD R74, R2, R74, UR4 ;  /* 0x00000004024a7e24 */ /* 0x004fe2000f8e024a */
[----:B------:R-:W-:Y:S06]  /*1070*/  @!P0 BRA `(.L_x_16) ;  /* 0x0000000000b88947 */ /* 0x000fec0003800000 */
[----:B------:R-:W1:Y:S01]  /*1080*/  LDC.64 R4, c[0x0][0xb18] ;  /* 0x0002c600ff047b82 */ /* 0x000e620000000a00 */
[----:B------:R-:W-:-:S07]  /*1090*/  ISETP.NE.AND P0, PT, R10, 0x1, PT ;  /* 0x000000010a00780c */ /* 0x000fce0003f05270 */
[----:B------:R-:W2:Y:S08]  /*10a0*/  LDC R9, c[0x0][0xb0c] ;  /* 0x0002c300ff097b82 */ /* 0x000eb00000000800 */
[----:B------:R-:W3:Y:S08]  /*10b0*/  LDC R12, c[0x0][0x370] ;  /* 0x0000dc00ff0c7b82 */ /* 0x000ef00000000800 */
[----:B------:R-:W4:Y:S01]  /*10c0*/  LDC R11, c[0x0][0x374] ;  /* 0x0000dd00ff0b7b82 */ /* 0x000f220000000800 */
[----:B-1----:R-:W-:-:S07]  /*10d0*/  ISETP.NE.AND P1, PT, R4, 0x1, PT ;  /* 0x000000010400780c */ /* 0x002fce0003f25270 */
[----:B------:R-:W3:Y:S01]  /*10e0*/  LDC.64 R6, c[0x0][0xb10] ;  /* 0x0002c400ff067b82 */ /* 0x000ee20000000a00 */
[----:B--2---:R-:W-:-:S07]  /*10f0*/  ISETP.NE.AND P2, PT, R9, 0x1, PT ;  /* 0x000000010900780c */ /* 0x004fce0003f45270 */
[----:B------:R-:W1:Y:S08]  /*1100*/  LDC R8, c[0x0][0xb20] ;  /* 0x0002c800ff087b82 */ /* 0x000e700000000800 */
[----:B------:R-:W2:Y:S01]  /*1110*/  LDC.64 R2, c[0x0][0xb28] ;  /* 0x0002ca00ff027b82 */ /* 0x000ea20000000a00 */
[----:B----4-:R-:W-:-:S04]  /*1120*/  IMAD.HI.U32 R13, R11, R5, RZ ;  /* 0x000000050b0d7227 */ /* 0x010fc800078e00ff */
[----:B------:R-:W-:-:S04]  /*1130*/  IMAD.HI.U32 R5, R76, R5, RZ ;  /* 0x000000054c057227 */ /* 0x000fc800078e00ff */
[----:B---3--:R-:W-:-:S05]  /*1140*/  IMAD.HI.U32 R14, R12, R6, RZ ;  /* 0x000000060c0e7227 */ /* 0x008fca00078e00ff */
[-C--:B------:R-:W-:Y:S01]  /*1150*/  @P2 SHF.R.U32.HI R12, RZ, R7.reuse, R14 ;  /* 0x00000007ff0c2219 */ /* 0x080fe2000001160e */
[----:B------:R-:W-:Y:S01]  /*1160*/  IMAD.HI.U32 R14, R77, R6, RZ ;  /* 0x000000064d0e7227 */ /* 0x000fe200078e00ff */
[-C--:B-1----:R-:W-:Y:S02]  /*1170*/  @P1 SHF.R.U32.HI R11, RZ, R8.reuse, R13 ;  /* 0x00000008ff0b1219 */ /* 0x082fe4000001160d */
[----:B------:R-:W-:Y:S02]  /*1180*/  SHF.R.U32.HI R5, RZ, R8, R5 ;  /* 0x00000008ff057219 */ /* 0x000fe40000011605 */
[----:B------:R-:W-:Y:S02]  /*1190*/  SHF.R.U32.HI R14, RZ, R7, R14 ;  /* 0x00000007ff0e7219 */ /* 0x000fe4000001160e */
[----:B------:R-:W-:Y:S01]  /*11a0*/  SEL R5, R76, R5, !P1 ;  /* 0x000000054c057207 */ /* 0x000fe20004800000 */
[----:B--2---:R-:W-:Y:S01]  /*11b0*/  IMAD.HI.U32 R13, R11, R2, RZ ;  /* 0x000000020b0d7227 */ /* 0x004fe200078e00ff */
[----:B------:R-:W-:-:S03]  /*11c0*/  SEL R14, R77, R14, !P2 ;  /* 0x0000000e4d0e7207 */ /* 0x000fc60005000000 */
[----:B------:R-:W-:Y:S01]  /*11d0*/  IMAD.HI.U32 R6, R12, R2, RZ ;  /* 0x000000020c067227 */ /* 0x000fe200078e00ff */
[----:B------:R-:W-:-:S04]  /*11e0*/  @P0 SHF.R.U32.HI R11, RZ, R3, R13 ;  /* 0x00000003ff0b0219 */ /* 0x000fc8000001160d */
[----:B------:R-:W-:Y:S01]  /*11f0*/  @P0 SHF.R.U32.HI R12, RZ, R3, R6 ;  /* 0x00000003ff0c0219 */ /* 0x000fe20000011606 */
[----:B------:R-:W-:-:S04]  /*1200*/  IMAD R11, R11, R10, RZ ;  /* 0x0000000a0b0b7224 */ /* 0x000fc800078e02ff */
[----:B------:R-:W-:Y:S01]  /*1210*/  IMAD R6, R12, R10, RZ ;  /* 0x0000000a0c067224 */ /* 0x000fe200078e02ff */
[----:B------:R-:W-:-:S04]  /*1220*/  ISETP.GE.AND P1, PT, R5, R11, PT ;  /* 0x0000000b0500720c */ /* 0x000fc80003f26270 */
[----:B------:R-:W-:Y:S01]  /*1230*/  ISETP.GE.OR P1, PT, R14, R6, P1 ;  /* 0x000000060e00720c */ /* 0x000fe20000f26670 */
[----:B------:R-:W-:-:S05]  /*1240*/  IMAD.HI.U32 R6, R5, R2, RZ ;  /* 0x0000000205067227 */ /* 0x000fca00078e00ff */
[----:B------:R-:W-:-:S04]  /*1250*/  SHF.R.U32.HI R6, RZ, R3, R6 ;  /* 0x00000003ff067219 */ /* 0x000fc80000011606 */
[----:B------:R-:W-:-:S03]  /*1260*/  SEL R6, R5, R6, !P0 ;  /* 0x0000000605067207 */ /* 0x000fc60004000000 */
[----:B------:R-:W-:Y:S01]  /*1270*/  @!P1 IMAD.HI.U32 R7, R14, R2, RZ ;  /* 0x000000020e079227 */ /* 0x000fe200078e00ff */
[----:B------:R-:W-:-:S04]  /*1280*/  IADD3 R2, PT, PT, -R6, RZ, RZ ;  /* 0x000000ff06027210 */ /* 0x000fc80007ffe1ff */
[----:B------:R-:W-:Y:S01]  /*1290*/  @!P1 SHF.R.U32.HI R3, RZ, R3, R7 ;  /* 0x00000003ff039219 */ /* 0x000fe20000011607 */
[----:B------:R-:W-:Y:S01]  /*12a0*/  IMAD R2, R10, R2, R5 ;  /* 0x000000020a027224 */ /* 0x000fe200078e0205 */
[----:B------:R-:W-:Y:S02]  /*12b0*/  IADD3 R7, PT, PT, -R5, RZ, RZ ;  /* 0x000000ff05077210 */ /* 0x000fe40007ffe1ff */
[----:B------:R-:W-:-:S03]  /*12c0*/  @!P1 SEL R3, R14, R3, !P0 ;  /* 0x000000030e039207 */ /* 0x000fc60004000000 */
[----:B------:R-:W-:Y:S02]  /*12d0*/  IMAD R7, R4, R7, R76 ;  /* 0x0000000704077224 */ /* 0x000fe400078e024c */
[--C-:B------:R-:W-:Y:S02]  /*12e0*/  @!P1 IMAD.IADD R6, R6, 0x1, -R3.reuse ;  /* 0x0000000106069824 */ /* 0x100fe400078e0a03 */
[----:B------:R-:W-:Y:S01]  /*12f0*/  @!P1 IMAD R3, R2, R12, R3 ;  /* 0x0000000c02039224 */ /* 0x000fe200078e0203 */
[----:B------:R-:W-:Y:S01]  /*1300*/  IADD3 R2, PT, PT, -R14, RZ, RZ ;  /* 0x000000ff0e027210 */ /* 0x000fe20007ffe1ff */
[----:B------:R-:W-:Y:S02]  /*1310*/  @!P1 IMAD R5, R6, R10, R14 ;  /* 0x0000000a06059224 */ /* 0x000fe400078e020e */
[----:B------:R-:W-:Y:S02]  /*1320*/  @!P1 IMAD.MOV.U32 R14, RZ, RZ, R3 ;  /* 0x000000ffff0e9224 */ /* 0x000fe400078e0003 */
[----:B------:R-:W-:-:S02]  /*1330*/  IMAD R2, R9, R2, R77 ;  /* 0x0000000209027224 */ /* 0x000fc400078e024d */
[----:B------:R-:W-:Y:S02]  /*1340*/  IMAD R76, R5, R4, R7 ;  /* 0x00000004054c7224 */ /* 0x000fe400078e0207 */
[----:B------:R-:W-:Y:S02]  /*1350*/  IMAD R77, R14, R9, R2 ;  /* 0x000000090e4d7224 */ /* 0x000fe400078e0202 */
.L_x_16:
[----:B------:R-:W1:Y:S01]  /*1360*/  LDCU UR4, c[0x0][0xb30] ;  /* 0x00016600ff0477ac */ /* 0x000e620008000800 */
[----:B------:R-:W2:Y:S08]  /*1370*/  S2UR UR37, SR_CgaCtaId ;  /* 0x00000000002579c3 */ /* 0x000eb00000008800 */
[----:B------:R-:W3:Y:S01]  /*1380*/  LDC R44, c[0x0][0xb24] ;  /* 0x0002c900ff2c7b82 */ /* 0x000ee20000000800 */
[----:B-1----:R-:W-:-:S09]  /*1390*/  UISETP.NE.AND UP1, UPT, UR4, 0x1, UPT ;  /* 0x000000010400788c */ /* 0x002fd2000bf25270 */
[----:B--2---:R-:W-:Y:S05]  /*13a0*/  BRA.U UP1, `(.L_x_17) ;  /* 0x0000000101407547 */ /* 0x004fea000b800000 */
[----:B------:R-:W1:Y:S08]  /*13b0*/  LDC.64 R4, c[0x0][0xb10] ;  /* 0x0002c400ff047b82 */ /* 0x000e700000000a00 */
[----:B------:R-:W2:Y:S08]  /*13c0*/  LDC.64 R2, c[0x0][0xb18] ;  /* 0x0002c600ff027b82 */ /* 0x000eb00000000a00 */
[----:B------:R-:W4:Y:S08]  /*13d0*/  LDC R6, c[0x0][0xb20] ;  /* 0x0002c800ff067b82 */ /* 0x000f300000000800 */
[----:B------:R-:W3:Y:S01]  /*13e0*/  LDC R7, c[0x0][0xb0c] ;  /* 0x0002c300ff077b82 */ /* 0x000ee20000000800 */
[----:B-1----:R-:W-:-:S05]  /*13f0*/  IMAD.HI.U32 R4, R77, R4, RZ ;  /* 0x000000044d047227 */ /* 0x002fca00078e00ff */
[----:B------:R-:W-:Y:S01]  /*1400*/  SHF.R.U32.HI R4, RZ, R5, R4 ;  /* 0x00000005ff047219 */ /* 0x000fe20000011604 */
[----:B--2---:R-:W-:Y:S01]  /*1410*/  IMAD.HI.U32 R3, R76, R3, RZ ;  /* 0x000000034c037227 */ /* 0x004fe200078e00ff */
[----:B------:R-:W-:-:S04]  /*1420*/  ISETP.NE.AND P0, PT, R2, 0x1, PT ;  /* 0x000000010200780c */ /* 0x000fc80003f05270 */
[----:B----4-:R-:W-:-:S04]  /*1430*/  SHF.R.U32.HI R3, RZ, R6, R3 ;  /* 0x00000006ff037219 */ /* 0x010fc80000011603 */
[----:B------:R-:W-:Y:S02]  /*1440*/  SEL R3, R76, R3, !P0 ;  /* 0x000000034c037207 */ /* 0x000fe40004000000 */
[----:B---3--:R-:W-:-:S04]  /*1450*/  ISETP.NE.AND P1, PT, R7, 0x1, PT ;  /* 0x000000010700780c */ /* 0x008fc80003f25270 */
[----:B------:R-:W-:-:S05]  /*1460*/  SEL R4, R77, R4, !P1 ;  /* 0x000000044d047207 */ /* 0x000fca0004800000 */
[----:B------:R-:W-:Y:S02]  /*1470*/  IMAD.IADD R5, R3, 0x1, -R4 ;  /* 0x0000000103057824 */ /* 0x000fe400078e0a04 */
[----:B------:R-:W-:Y:S02]  /*1480*/  IMAD.IADD R3, R4, 0x1, -R3 ;  /* 0x0000000104037824 */ /* 0x000fe400078e0a03 */
[----:B------:R-:W-:Y:S02]  /*1490*/  IMAD R77, R5, R7, R77 ;  /* 0x00000007054d7224 */ /* 0x000fe400078e024d */
[----:B------:R-:W-:-:S07]  /*14a0*/  IMAD R76, R3, R2, R76 ;  /* 0x00000002034c7224 */ /* 0x000fce00078e024c */
.L_x_17:
[----:B------:R-:W-:Y:S01]  /*14b0*/  BAR.SYNC.DEFER_BLOCKING 0x0 ;  /* 0x0000000000007b1d */ /* 0x000fe20000010000 */
[----:B------:R-:W-:Y:S01]  /*14c0*/  UISETP.NE.AND UP1, UPT, UR8, 0x2, UPT ;  /* 0x000000020800788c */ /* 0x000fe2000bf25270 */
[----:B------:R-:W-:Y:S02]  /*14d0*/  ISETP.NE.OR P5, PT, R0, 0x2, !P5 ;  /* 0x000000020000780c */ /* 0x000fe40006fa5670 */
[----:B------:R-:W-:-:S06]  /*14e0*/  LOP3.LUT R2, R89, 0x1f, RZ, 0xc0, !PT ;  /* 0x0000001f59027812 */ /* 0x000fcc00078ec0ff */
[----:B------:R-:W-:Y:S05]  /*14f0*/  BRA.U UP1, `(.L_x_18) ;  /* 0x0000001501e87547 */ /* 0x000fea000b800000 */
[----:B------:R-:W1:Y:S01]  /*1500*/  LDCU UR15, c[0x0][0x38c] ;  /* 0x00007180ff0f77ac */ /* 0x000e620008000800 */
[----:B------:R-:W2:Y:S01]  /*1510*/  LDC R8, c[0x0][0x370] ;  /* 0x0000dc00ff087b82 */ /* 0x000ea20000000800 */
[----:B------:R-:W-:Y:S01]  /*1520*/  PLOP3.LUT P1, PT, PT, PT, UP2, 0x80, 0x8 ;  /* 0x000000000008781c */ /* 0x000fe20003f2f028 */
[----:B------:R-:W-:Y:S01]  /*1530*/  IMAD.MOV.U32 R15, RZ, RZ, 0x1 ;  /* 0x00000001ff0f7424 */ /* 0x000fe200078e00ff */
[----:B------:R-:W-:Y:S01]  /*1540*/  ISETP.EQ.OR P4, PT, R2, RZ, P5 ;  /* 0x000000ff0200720c */ /* 0x000fe20002f82670 */
[----:B------:R-:W-:Y:S01]  /*1550*/  IMAD.MOV.U32 R14, RZ, RZ, RZ ;  /* 0x000000ffff0e7224 */ /* 0x000fe200078e00ff */
[----:B------:R-:W-:Y:S02]  /*1560*/  PLOP3.LUT P1, PT, P1, PT, PT, 0x8, 0x80 ;  /* 0x000000000080781c */ /* 0x000fe40000f2e170 */
[----:B------:R-:W-:Y:S01]  /*1570*/  CS2R R12, SRZ ;  /* 0x00000000000c7805 */ /* 0x000fe2000001ff00 */
[----:B------:R-:W-:Y:S01]  /*1580*/  IMAD.MOV.U32 R11, RZ, RZ, 0x1 ;  /* 0x00000001ff0b7424 */ /* 0x000fe200078e00ff */
[----:B------:R-:W4:Y:S01]  /*1590*/  LDC R0, c[0x0][0x374] ;  /* 0x0000dd00ff007b82 */ /* 0x000f220000000800 */
[----:B------:R-:W2:Y:S01]  /*15a0*/  LDCU.64 UR24, c[0x0][0x348] ;  /* 0x00006900ff1877ac */ /* 0x000ea20008000a00 */
[----:B------:R-:W-:Y:S01]  /*15b0*/  UMOV UR13, URZ ;  /* 0x000000ff000d7c82 */ /* 0x000fe20008000000 */
[----:B-1----:R-:W-:-:S04]  /*15c0*/  UIADD3 UR5, UPT, UPT, UR15, 0x3f, URZ ;  /* 0x0000003f0f057890 */ /* 0x002fc8000fffe0ff */
[----:B------:R-:W-:-:S04]  /*15d0*/  USHF.R.S32.HI UR4, URZ, 0x1f, UR5 ;  /* 0x0000001fff047899 */ /* 0x000fc80008011405 */
[----:B------:R-:W-:-:S04]  /*15e0*/  ULEA.HI UR4, UR4, UR5, URZ, 0x6 ;  /* 0x0000000504047291 */ /* 0x000fc8000f8f30ff */
[----:B------:R-:W-:Y:S02]  /*15f0*/  USHF.R.S32.HI UR22, URZ, 0x6, UR4 ;  /* 0x00000006ff167899 */ /* 0x000fe40008011404 */
[----:B------:R-:W-:Y:S02]  /*1600*/  UIADD3 UR4, UPT, UPT, UR15, -0x1, URZ ;  /* 0xffffffff0f047890 */ /* 0x000fe4000fffe0ff */
[----:B------:R-:W-:Y:S02]  /*1610*/  UISETP.LT.U32.AND UP0, UPT, UR22, 0xf, UPT ;  /* 0x0000000f1600788c */ /* 0x000fe4000bf01070 */
[----:B------:R-:W-:Y:S02]  /*1620*/  UISETP.GE.U32.AND UP1, UPT, UR4, -0x7f, UPT ;  /* 0xffffff810400788c */ /* 0x000fe4000bf26070 */
[----:B------:R-:W-:Y:S02]  /*1630*/  USEL UR21, UR22, 0xf, UP0 ;  /* 0x0000000f16157887 */ /* 0x000fe40008000000 */
[----:B------:R-:W-:-:S02]  /*1640*/  UIADD3 UR15, UPT, UPT, UR15, 0x7e, URZ ;  /* 0x0000007e0f0f7890 */ /* 0x000fc4000fffe0ff */
[----:B------:R-:W-:Y:S02]  /*1650*/  UIADD3 UR7, UPT, UPT, UR21, -0x1, URZ ;  /* 0xffffffff15077890 */ /* 0x000fe4000fffe0ff */
[----:B------:R-:W-:-:S03]  /*1660*/  UIADD3 UR14, UPT, UPT, UR22, -UR21, URZ ;  /* 0x80000015160e7290 */ /* 0x000fc6000fffe0ff */
[----:B------:R-:W-:-:S04]  /*1670*/  @UP1 UIADD3 UR7, UPT, UPT, UR21, URZ, URZ ;  /* 0x000000ff15071290 */ /* 0x000fc8000fffe0ff */
[----:B--2---:R-:W-:-:S12]  /*1680*/  UIADD3 UR7, UPT, UPT, UR7, 0x1, URZ ;  /* 0x0000000107077890 */ /* 0x004fd8000fffe0ff */
.L_x_36:
[----:B------:R-:W-:Y:S01]  /*1690*/  UISETP.NE.AND UP0, UPT, UR37, URZ, UPT ;  /* 0x000000ff2500728c */ /* 0x000fe2000bf05270 */
[----:B------:R-:W1:Y:S08]  /*16a0*/  S2UR UR37, SR_CgaCtaId ;  /* 0x00000000002579c3 */ /* 0x000e700000008800 */
[----:B------:R-:W-:Y:S05]  /*16b0*/  BRA.U UP0, `(.L_x_19) ;  /* 0x0000000100347547 */ /* 0x000fea000b800000 */
[----:B------:R-:W2:Y:S01]  /*16c0*/  S2R R2, SR_CgaCtaId ;  /* 0x0000000000027919 */ /* 0x000ea20000008800 */
[----:B------:R-:W-:-:S04]  /*16d0*/  MOV R3, 0x400 ;  /* 0x0000040000037802 */ /* 0x000fc80000000f00 */
[----:B--2---:R-:W-:Y:S02]  /*16e0*/  LEA R2, R2, R3, 0x18 ;  /* 0x0000000302027211 */ /* 0x004fe400078ec0ff */
[----:B------:R-:W-:-:S03]  /*16f0*/  SHF.L.U32 R3, R11, 0x1f, RZ ;  /* 0x0000001f0b037819 */ /* 0x000fc600000006ff */
[----:B------:R-:W-:-:S04]  /*1700*/  IMAD R2, R12, 0x8, R2 ;  /* 0x000000080c027824 */ /* 0x000fc800078e0202 */
[----:B------:R-:W2:Y:S02]  /*1710*/  SYNCS.PHASECHK.TRANS64.TRYWAIT P0, [R2+URZ+0x190], R3 ;  /* 0x00019003020075a7 */ /* 0x000ea400080011ff */
[----:B--2---:R-:W-:Y:S05]  /*1720*/  @!P0 BRA `(.L_x_20) ;  /* 0x0000005400c88947 */ /* 0x004fea0003800000 */
.L_x_116:
[----:B------:R-:W-:Y:S01]  /*1730*/  VIADD R12, R12, 0x1 ;  /* 0x000000010c0c7836 */ /* 0x000fe20000000000 */
[----:B------:R2:W-:Y:S04]  /*1740*/  SYNCS.ARRIVE.TRANS64.A1T0 RZ, [R2+URZ+0x180], RZ ;  /* 0x000180ff02ff79a7 */ /* 0x0005e800081000ff */
[----:B------:R-:W-:-:S04]  /*1750*/  ISETP.NE.AND P0, PT, R12, 0x2, PT ;  /* 0x000000020c00780c */ /* 0x000fc80003f05270 */
[----:B------:R-:W-:Y:S02]  /*1760*/  SEL R12, R12, RZ, P0 ;  /* 0x000000ff0c0c7207 */ /* 0x000fe40000000000 */
[----:B--2---:R-:W-:-:S04]  /*1770*/  SEL R2, RZ, 0x1, P0 ;  /* 0x00000001ff027807 */ /* 0x004fc80000000000 */
[----:B------:R-:W-:-:S07]  /*1780*/  LOP3.LUT R11, R11, R2, RZ, 0x3c, !PT ;  /* 0x000000020b0b7212 */ /* 0x000fce00078e3cff */
.L_x_19:
[----:B------:R-:W-:Y:S01]  /*1790*/  UMOV UR4, 0x400 ;  /* 0x0000040000047882 */ /* 0x000fe20000000000 */
[----:B------:R-:W-:Y:S01]  /*17a0*/  SHF.L.U32 R2, R15, 0x1f, RZ ;  /* 0x0000001f0f027819 */ /* 0x000fe200000006ff */
[----:B-1----:R-:W-:Y:S01]  /*17b0*/  ULEA UR4, UR37, UR4, 0x18 ;  /* 0x0000000425047291 */ /* 0x002fe2000f8ec0ff */
[----:B------:R-:W-:Y:S01]  /*17c0*/  R2UR UR35, R77 ;  /* 0x000000004d2372ca */ /* 0x000fe200000e0000 */
[----:B------:R-:W-:Y:S01]  /*17d0*/  UISETP.GE.U32.AND UP0, UPT, UR15, 0x7f, UPT ;  /* 0x0000007f0f00788c */ /* 0x000fe2000bf06070 */
[----:B------:R-:W-:Y:S01]  /*17e0*/  R2UR UR11, R76 ;  /* 0x000000004c0b72ca */ /* 0x000fe200000e0000 */
[----:B------:R-:W-:Y:S01]  /*17f0*/  ULEA UR5, UR13, UR4, 0x3 ;  /* 0x000000040d057291 */ /* 0x000fe2000f8e18ff */
[----:B------:R-:W-:-:S08]  /*1800*/  UMOV UR23, URZ ;  /* 0x000000ff00177c82 */ /* 0x000fd00008000000 */
[----:B------:R1:W2:Y:S01]  /*1810*/  SYNCS.PHASECHK.TRANS64.TRYWAIT P0, [UR5+0x78], R2 ;  /* 0x00007802ff0075a7 */ /* 0x0002a20008001105 */
[----:B------:R-:W-:Y:S02]  /*1820*/  USHF.L.U32 UR35, UR35, 0x6, URZ ;  /* 0x0000000623237899 */ /* 0x000fe400080006ff */
[----:B------:R-:W-:Y:S01]  /*1830*/  UIMAD UR11, UR11, 0x30, URZ ;  /* 0x000000300b0b78a4 */ /* 0x000fe2000f8e02ff */
[----:B------:R-:W-:Y:S11]  /*1840*/  BRA.U !UP0, `(.L_x_21) ;  /* 0x0000000108a87547 */ /* 0x000ff6000b800000 */
[----:B------:R-:W-:Y:S01]  /*1850*/  UMOV UR16, URZ ;  /* 0x000000ff00107c82 */ /* 0x000fe20008000000 */
[----:B------:R-:W-:-:S05]  /*1860*/  UMOV UR6, UR13 ;  /* 0x0000000d00067c82 */ /* 0x000fca0008000000 */
.L_x_26:
[----:B--2---:R-:W-:Y:S01]  /*1870*/  @!P5 MOV R3, 0x3800 ;  /* 0x000038000003d802 */ /* 0x004fe20000000f00 */
[----:B-1----:R-:W-:Y:S01]  /*1880*/  ULEA UR33, UR6, UR4, 0x3 ;  /* 0x0000000406217291 */ /* 0x002fe2000f8e18ff */
[----:B--2---:R-:W-:Y:S11]  /*1890*/  @P0 BRA `(.L_x_22) ;  /* 0x00000000000c0947 */ /* 0x004ff60003800000 */
[----:B------:R-:W-:Y:S04]  /*18a0*/  SHF.L.U32 R4, R15, 0x1f, RZ ;  /* 0x0000001f0f047819 */ /* 0x000fe800000006ff */
[----:B------:R-:W2:Y:S02]  /*18b0*/  SYNCS.PHASECHK.TRANS64.TRYWAIT P0, [UR33+0x78], R4 ;  /* 0x00007804ff0075a7 */ /* 0x000ea40008001121 */
[----:B--2---:R-:W-:Y:S05]  /*18c0*/  @!P0 BRA `(.L_x_23) ;  /* 0x0000005400748947 */ /* 0x004fea0003800000 */
.L_x_22:
[----:B------:R2:W-:Y:S01]  /*18d0*/  @!P5 SYNCS.ARRIVE.TRANS64 RZ, [UR33], R3 ;  /* 0x00000003ffffd9a7 */ /* 0x0005e20008000021 */
[----:B------:R-:W-:Y:S04]  /*18e0*/  BSSY.RECONVERGENT B0, `(.L_x_24) ;  /* 0x0000003000007945 */ /* 0x000fe80003800200 */
[----:B------:R-:W-:Y:S05]  /*18f0*/  @P4 BRA `(.L_x_25) ;  /* 0x0000000000044947 */ /* 0x000fea0003800000 */
[----:B------:R-:W-:Y:S05]  /*1900*/  BPT.TRAP 0x1 ;  /* 0x000000040000795c */ /* 0x000fea0000300000 */
.L_x_25:
[----:B------:R-:W-:Y:S05]  /*1910*/  BSYNC.RECONVERGENT B0 ;  /* 0x0000000000007941 */ /* 0x000fea0003800200 */
.L_x_24:
[----:B------:R-:W-:Y:S02]  /*1920*/  UIADD3 UR13, UPT, UPT, UR6, 0x1, URZ ;  /* 0x00000001060d7890 */ /* 0x000fe4000fffe0ff */
[----:B------:R-:W-:Y:S02]  /*1930*/  UIADD3 UR18, UP1, UPT, UR24, 0x80, URZ ;  /* 0x0000008018127890 */ /* 0x000fe4000ff3e0ff */
[----:B------:R-:W-:Y:S02]  /*1940*/  UISETP.NE.AND UP0, UPT, UR13, 0xf, UPT ;  /* 0x0000000f0d00788c */ /* 0x000fe4000bf05270 */
[----:B------:R-:W-:Y:S02]  /*1950*/  ULEA UR32, UR6, UR4, 0xd ;  /* 0x0000000406207291 */ /* 0x000fe4000f8e68ff */
[----:B------:R-:W-:Y:S02]  /*1960*/  USEL UR9, URZ, 0x1, UP0 ;  /* 0x00000001ff097887 */ /* 0x000fe40008000000 */
[----:B------:R-:W-:Y:S02]  /*1970*/  USEL UR13, UR13, URZ, UP0 ;  /* 0x000000ff0d0d7287 */ /* 0x000fe40008000000 */
[----:B------:R-:W-:Y:S02]  /*1980*/  USHF.L.U32 UR34, UR16, 0x6, URZ ;  /* 0x0000000610227899 */ /* 0x000fe400080006ff */
[----:B------:R-:W-:Y:S01]  /*1990*/  ULEA UR8, UR13, UR4, 0x3 ;  /* 0x000000040d087291 */ /* 0x000fe2000f8e18ff */
[----:B------:R-:W-:Y:S01]  /*19a0*/  LOP3.LUT R15, R15, UR9, RZ, 0x3c, !PT ;  /* 0x000000090f0f7c12 */ /* 0x000fe2000f8e3cff */
[----:B------:R-:W-:Y:S02]  /*19b0*/  UIADD3.X UR19, UPT, UPT, URZ, UR25, URZ, UP1, !UPT ;  /* 0x00000019ff137290 */ /* 0x000fe40008ffe4ff */
[----:B------:R-:W-:Y:S01]  /*19c0*/  UIADD3 UR32, UPT, UPT, UR32, 0x3300, URZ ;  /* 0x0000330020207890 */ /* 0x000fe2000fffe0ff */
[----:B-1----:R-:W-:Y:S01]  /*19d0*/  SHF.L.U32 R2, R15, 0x1f, RZ ;  /* 0x0000001f0f027819 */ /* 0x002fe200000006ff */
[----:B------:R-:W-:Y:S02]  /*19e0*/  UIMAD UR5, UR6, 0x1800, UR4 ;  /* 0x00001800060578a4 */ /* 0x000fe4000f8e0204 */
[----:B------:R-:W-:Y:S01]  /*19f0*/  UIADD3 UR26, UP0, UPT, UR24, 0x180, URZ ;  /* 0x00000180181a7890 */ /* 0x000fe2000ff1e0ff */
[----:B------:R1:W1:Y:S01]  /*1a00*/  SYNCS.PHASECHK.TRANS64.TRYWAIT P0, [UR8+0x78], R2 ;  /* 0x00007802ff0075a7 */ /* 0x0002620008001108 */
[----:B------:R-:W-:Y:S01]  /*1a10*/  UMOV UR28, 0x0 ;  /* 0x00000000001c7882 */ /* 0x000fe20000000000 */
[----:B------:R-:W-:Y:S01]  /*1a20*/  UMOV UR29, 0x10000000 ;  /* 0x10000000001d7882 */ /* 0x000fe20000000000 */
[----:B------:R-:W-:Y:S01]  /*1a30*/  UIADD3 UR8, UPT, UPT, UR5, 0x21300, URZ ;  /* 0x0002130005087890 */ /* 0x000fe2000fffe0ff */
[----:B------:R1:W-:Y:S01]  /*1a40*/  UTMALDG.3D [UR32], [UR18], desc[UR28] ;  /* 0x00001c20120075b4 */ /* 0x0003e20008011000 */
[----:B------:R-:W-:Y:S02]  /*1a50*/  UIADD3.X UR27, UPT, UPT, URZ, UR25, URZ, UP0, !UPT ;  /* 0x00000019ff1b7290 */ /* 0x000fe400087fe4ff */
[----:B------:R-:W-:Y:S01]  /*1a60*/  UIADD3 UR16, UPT, UPT, UR16, 0x1, URZ ;  /* 0x0000000110107890 */ /* 0x000fe2000fffe0ff */
[----:B------:R-:W-:Y:S01]  /*1a70*/  UMOV UR12, UR36 ;  /* 0x00000024000c7c82 */ /* 0x000fe20008000000 */
[----:B------:R-:W-:Y:S01]  /*1a80*/  UMOV UR9, UR33 ;  /* 0x0000002100097c82 */ /* 0x000fe20008000000 */
[----:B------:R-:W-:Y:S01]  /*1a90*/  UMOV UR10, UR34 ;  /* 0x00000022000a7c82 */ /* 0x000fe20008000000 */
[----:B------:R-:W-:Y:S03]  /*1aa0*/  UISETP.NE.AND UP0, UPT, UR16, UR7, UPT ;  /* 0x000000071000728c */ /* 0x000fe6000bf05270 */
[----:B------:R1:W-:Y:S01]  /*1ab0*/  UTMALDG.3D [UR8], [UR26], desc[UR28] ;  /* 0x00001c081a0075b4 */ /* 0x0003e20008011000 */
[----:B------:R-:W-:Y:S01]  /*1ac0*/  UMOV UR23, UR7 ;  /* 0x0000000700177c82 */ /* 0x000fe20008000000 */
[----:B------:R-:W-:Y:S04]  /*1ad0*/  UMOV UR6, UR13 ;  /* 0x0000000d00067c82 */ /* 0x000fe80008000000 */
[----:B------:R-:W-:Y:S05]  /*1ae0*/  BRA.U UP0, `(.L_x_26) ;  /* 0xfffffffd00607547 */ /* 0x000fea000b83ffff */
.L_x_21:
[----:B------:R-:W-:Y:S01]  /*1af0*/  ULEA UR5, UR13, UR4, 0x3 ;  /* 0x000000040d057291 */ /* 0x000fe2000f8e18ff */
[----:B-1----:R-:W-:Y:S01]  /*1b00*/  SHF.L.U32 R2, R15, 0x1f, RZ ;  /* 0x0000001f0f027819 */ /* 0x002fe200000006ff */
[----:B------:R-:W-:Y:S01]  /*1b10*/  @!P1 SYNCS.ARRIVE.TRANS64.A1T0 RZ, [UR4+0x118], RZ ;  /* 0x000118ffffff99a7 */ /* 0x000fe20008100004 */
[----:B------:R-:W-:-:S06]  /*1b20*/  UISETP.GT.AND UP0, UPT, UR22, UR21, UPT ;  /* 0x000000151600728c */ /* 0x000fcc000bf04270 */
[----:B--2---:R1:W2:Y:S03]  /*1b30*/  SYNCS.PHASECHK.TRANS64.TRYWAIT P0, [UR5+0x78], R2 ;  /* 0x00007802ff0075a7 */ /* 0x0042a60008001105 */
[----:B------:R-:W-:Y:S05]  /*1b40*/  BRA.U !UP0, `(.L_x_27) ;  /* 0x0000000108ac7547 */ /* 0x000fea000b800000 */
[----:B------:R-:W-:Y:S01]  /*1b50*/  UIADD3 UR26, UPT, UPT, UR14, UR23, URZ ;  /* 0x000000170e1a7290 */ /* 0x000fe2000fffe0ff */
[----:B------:R-:W-:-:S11]  /*1b60*/  UMOV UR6, UR13 ;  /* 0x0000000d00067c82 */ /* 0x000fd60008000000 */
.L_x_32:
[----:B--2---:R-:W-:Y:S01]  /*1b70*/  @!P5 MOV R3, 0x3800 ;  /* 0x000038000003d802 */ /* 0x004fe20000000f00 */
[----:B-1----:R-:W-:Y:S01]  /*1b80*/  ULEA UR17, UR6, UR4, 0x3 ;  /* 0x0000000406117291 */ /* 0x002fe2000f8e18ff */
[----:B--2---:R-:W-:Y:S11]  /*1b90*/  @P0 BRA `(.L_x_28) ;  /* 0x00000000000c0947 */ /* 0x004ff60003800000 */
[----:B------:R-:W-:Y:S04]  /*1ba0*/  SHF.L.U32 R4, R15, 0x1f, RZ ;  /* 0x0000001f0f047819 */ /* 0x000fe800000006ff */
[----:B------:R-:W2:Y:S02]  /*1bb0*/  SYNCS.PHASECHK.TRANS64.TRYWAIT P0, [UR17+0x78], R4 ;  /* 0x00007804ff0075a7 */ /* 0x000ea40008001111 */
[----:B--2---:R-:W-:Y:S05]  /*1bc0*/  @!P0 BRA `(.L_x_29) ;  /* 0x0000005000cc8947 */ /* 0x004fea0003800000 */
.L_x_28:
[----:B------:R2:W-:Y:S01]  /*1bd0*/  @!P5 SYNCS.ARRIVE.TRANS64 RZ, [UR17], R3 ;  /* 0x00000003ffffd9a7 */ /* 0x0005e20008000011 */
[----:B------:R-:W-:Y:S04]  /*1be0*/  BSSY.RECONVERGENT B0, `(.L_x_30) ;  /* 0x0000003000007945 */ /* 0x000fe80003800200 */
[----:B------:R-:W-:Y:S05]  /*1bf0*/  @P4 BRA `(.L_x_31) ;  /* 0x0000000000044947 */ /* 0x000fea0003800000 */
[----:B------:R-:W-:Y:S05]  /*1c00*/  BPT.TRAP 0x1 ;  /* 0x000000040000795c */ /* 0x000fea0000300000 */
.L_x_31:
[----:B------:R-:W-:Y:S05]  /*1c10*/  BSYNC.RECONVERGENT B0 ;  /* 0x0000000000007941 */ /* 0x000fea0003800200 */
.L_x_30:
[----:B------:R-:W-:Y:S02]  /*1c20*/  UIADD3 UR13, UPT, UPT, UR6, 0x1, URZ ;  /* 0x00000001060d7890 */ /* 0x000fe4000fffe0ff */
[----:B------:R-:W-:Y:S02]  /*1c30*/  ULEA UR16, UR6, UR4, 0xd ;  /* 0x0000000406107291 */ /* 0x000fe4000f8e68ff */
[----:B------:R-:W-:Y:S02]  /*1c40*/  UISETP.NE.AND UP0, UPT, UR13, 0xf, UPT ;  /* 0x0000000f0d00788c */ /* 0x000fe4000bf05270 */
[----:B------:R-:W-:Y:S02]  /*1c50*/  UIADD3 UR32, UP1, UPT, UR24, 0x80, URZ ;  /* 0x0000008018207890 */ /* 0x000fe4000ff3e0ff */
[----:B------:R-:W-:Y:S02]  /*1c60*/  USEL UR9, URZ, 0x1, UP0 ;  /* 0x00000001ff097887 */ /* 0x000fe40008000000 */
[----:B------:R-:W-:Y:S02]  /*1c70*/  USEL UR13, UR13, URZ, UP0 ;  /* 0x000000ff0d0d7287 */ /* 0x000fe40008000000 */
[----:B------:R-:W-:Y:S02]  /*1c80*/  USHF.L.U32 UR18, UR23, 0x6, URZ ;  /* 0x0000000617127899 */ /* 0x000fe400080006ff */
[----:B------:R-:W-:Y:S01]  /*1c90*/  ULEA UR8, UR13, UR4, 0x3 ;  /* 0x000000040d087291 */ /* 0x000fe2000f8e18ff */
[----:B------:R-:W-:Y:S01]  /*1ca0*/  LOP3.LUT R15, R15, UR9, RZ, 0x3c, !PT ;  /* 0x000000090f0f7c12 */ /* 0x000fe2000f8e3cff */
[----:B------:R-:W-:Y:S02]  /*1cb0*/  UIADD3 UR16, UPT, UPT, UR16, 0x3300, URZ ;  /* 0x0000330010107890 */ /* 0x000fe4000fffe0ff */
[----:B------:R-:W-:Y:S01]  /*1cc0*/  UIADD3.X UR33, UPT, UPT, URZ, UR25, URZ, UP1, !UPT ;  /* 0x00000019ff217290 */ /* 0x000fe20008ffe4ff */
[----:B-1----:R-:W-:Y:S01]  /*1cd0*/  SHF.L.U32 R2, R15, 0x1f, RZ ;  /* 0x0000001f0f027819 */ /* 0x002fe200000006ff */
[----:B------:R-:W-:Y:S02]  /*1ce0*/  UIMAD UR5, UR6, 0x1800, UR4 ;  /* 0x00001800060578a4 */ /* 0x000fe4000f8e0204 */
[----:B------:R-:W-:Y:S01]  /*1cf0*/  UIADD3 UR30, UP0, UPT, UR24, 0x180, URZ ;  /* 0x00000180181e7890 */ /* 0x000fe2000ff1e0ff */
[----:B------:R1:W1:Y:S01]  /*1d00*/  SYNCS.PHASECHK.TRANS64.TRYWAIT P0, [UR8+0x78], R2 ;  /* 0x00007802ff0075a7 */ /* 0x0002620008001108 */
[----:B------:R-:W-:Y:S01]  /*1d10*/  UIADD3 UR8, UPT, UPT, UR5, 0x21300, URZ ;  /* 0x0002130005087890 */ /* 0x000fe2000fffe0ff */
[----:B------:R-:W-:Y:S01]  /*1d20*/  UMOV UR28, 0x0 ;  /* 0x00000000001c7882 */ /* 0x000fe20000000000 */
[----:B------:R-:W-:Y:S01]  /*1d30*/  UMOV UR29, 0x10000000 ;  /* 0x10000000001d7882 */ /* 0x000fe20000000000 */
[----:B------:R-:W-:Y:S01]  /*1d40*/  UMOV UR19, UR35 ;  /* 0x0000002300137c82 */ /* 0x000fe20008000000 */
[----:B------:R-:W-:Y:S01]  /*1d50*/  UMOV UR20, UR36 ;  /* 0x0000002400147c82 */ /* 0x000fe20008000000 */
[----:B------:R-:W-:Y:S01]  /*1d60*/  UIADD3.X UR31, UPT, UPT, URZ, UR25, URZ, UP0, !UPT ;  /* 0x00000019ff1f7290 */ /* 0x000fe200087fe4ff */
[----:B------:R1:W-:Y:S01]  /*1d70*/  UTMALDG.3D [UR16], [UR32], desc[UR28] ;  /* 0x00001c10200075b4 */ /* 0x0003e20008011000 */
[----:B------:R-:W-:Y:S01]  /*1d80*/  UIADD3 UR23, UPT, UPT, UR23, 0x1, URZ ;  /* 0x0000000117177890 */ /* 0x000fe2000fffe0ff */
[----:B------:R-:W-:Y:S01]  /*1d90*/  UMOV UR12, UR36 ;  /* 0x00000024000c7c82 */ /* 0x000fe20008000000 */
[----:B------:R-:W-:Y:S01]  /*1da0*/  UMOV UR9, UR17 ;  /* 0x0000001100097c82 */ /* 0x000fe20008000000 */
[----:B------:R-:W-:Y:S01]  /*1db0*/  UMOV UR10, UR18 ;  /* 0x00000012000a7c82 */ /* 0x000fe20008000000 */
[----:B------:R-:W-:Y:S03]  /*1dc0*/  UISETP.NE.AND UP0, UPT, UR23, UR26, UPT ;  /* 0x0000001a1700728c */ /* 0x000fe6000bf05270 */
[----:B------:R1:W-:Y:S01]  /*1dd0*/  UTMALDG.3D [UR8], [UR30], desc[UR28] ;  /* 0x00001c081e0075b4 */ /* 0x0003e20008011000 */
[----:B------:R-:W-:Y:S05]  /*1de0*/  UMOV UR6, UR13 ;  /* 0x0000000d00067c82 */ /* 0x000fea0008000000 */
[----:B------:R-:W-:Y:S05]  /*1df0*/  BRA.U UP0, `(.L_x_32) ;  /* 0xfffffffd005c7547 */ /* 0x000fea000b83ffff */
.L_x_27:
[C---:B-1----:R-:W-:Y:S01]  /*1e00*/  LEA R2, R14.reuse, UR4, 0x3 ;  /* 0x000000040e027c11 */ /* 0x042fe2000f8e18ff */
[----:B------:R-:W-:Y:S01]  /*1e10*/  NOP ;  /* 0x0000000000007918 */ /* 0x000fe20000000000 */
[----:B--2---:R-:W-:Y:S02]  /*1e20*/  SHF.L.U32 R3, R13, 0x1f, RZ ;  /* 0x0000001f0d037819 */ /* 0x004fe400000006ff */
[----:B------:R-:W-:Y:S02]  /*1e30*/  LEA R4, R14, UR4, 0x4 ;  /* 0x000000040e047c11 */ /* 0x000fe4000f8e20ff */
[----:B------:R-:W1:Y:S02]  /*1e40*/  SYNCS.PHASECHK.TRANS64.TRYWAIT P0, [R2+URZ+0x120], R3 ;  /* 0x00012003020075a7 */ /* 0x000e6400080011ff */
[----:B-1----:R-:W-:Y:S05]  /*1e50*/  @!P0 BRA `(.L_x_33) ;  /* 0x0000005000408947 */ /* 0x002fea0003800000 */
.L_x_119:
[----:B------:R-:W2:Y:S01]  /*1e60*/  LDS.128 R4, [R4+0x1b0] ;  /* 0x0001b00004047984 */ /* 0x000ea20000000c00 */
[----:B---3--:R-:W-:Y:S01]  /*1e70*/  ISETP.GE.AND P0, PT, R44, 0x1, PT ;  /* 0x000000012c00780c */ /* 0x008fe20003f06270 */
[----:B-1----:R-:W-:Y:S01]  /*1e80*/  VIADD R2, R2, 0x130 ;  /* 0x0000013002027836 */ /* 0x002fe20000000000 */
[----:B------:R-:W-:Y:S01]  /*1e90*/  @!PT LDS RZ, [RZ] ;  /* 0x00000000fffff984 */ /* 0x000fe20000000800 */
[----:B------:R-:W-:Y:S01]  /*1ea0*/  @!PT LDS RZ, [RZ] ;  /* 0x00000000fffff984 */ /* 0x000fe20000000800 */
[----:B------:R-:W-:Y:S01]  /*1eb0*/  @!PT LDS RZ, [RZ] ;  /* 0x00000000fffff984 */ /* 0x000fe20000000800 */
[----:B------:R-:W-:Y:S01]  /*1ec0*/  @!PT LDS RZ, [RZ] ;  /* 0x00000000fffff984 */ /* 0x000fe20000000800 */
[----:B------:R1:W-:Y:S06]  /*1ed0*/  MEMBAR.ALL.CTA ;  /* 0x0000000000007992 */ /* 0x0003ec0000008000 */
[----:B-1----:R-:W1:Y:S01]  /*1ee0*/  FENCE.VIEW.ASYNC.S ;  /* 0x00000000000073c6 */ /* 0x002e620000000000 */
[----:B------:R-:W-:-:S04]  /*1ef0*/  PRMT R2, RZ, 0x654, R2 ;  /* 0x00000654ff027816 */ /* 0x000fc80000000002 */
[----:B-1----:R1:W-:Y:S01]  /*1f00*/  SYNCS.ARRIVE.TRANS64.RED.A1T0 RZ, [R2+URZ], RZ ;  /* 0x000000ff02ff79a7 */ /* 0x0023e200081004ff */
[----:B--2---:R-:W-:-:S13]  /*1f10*/  LOP3.LUT P2, RZ, R6, 0x1, RZ, 0xc0, !PT ;  /* 0x0000000106ff7812 */ /* 0x004fda000784c0ff */
[----:B------:R-:W-:Y:S01]  /*1f20*/  @P2 SHF.R.U32.HI R3, RZ, 0x10, R5 ;  /* 0x00000010ff032819 */ /* 0x000fe20000011605 */
[----:B------:R-:W-:Y:S01]  /*1f30*/  VOTEU.ANY UP0, P2 ;  /* 0x0000000000ff7886 */ /* 0x000fe20001000100 */
[----:B------:R-:W-:Y:S02]  /*1f40*/  @P2 MOV R10, R4 ;  /* 0x00000004000a2202 */ /* 0x000fe40000000f00 */
[----:B------:R-:W-:Y:S02]  /*1f50*/  @P2 R2UR.BROADCAST UR5, R3 ;  /* 0x00000000030522ca */ /* 0x000fe400008e0000 */
[----:B------:R-:W-:-:S11]  /*1f60*/  @P2 LOP3.LUT R9, R5, 0xffff, RZ, 0xc0, !PT ;  /* 0x0000ffff05092812 */ /* 0x000fd600078ec0ff */
[----:B------:R-:W-:Y:S01]  /*1f70*/  @UP0 UMOV UR36, UR5 ;  /* 0x0000000500240c82 */ /* 0x000fe20008000000 */
[----:B-1----:R-:W-:Y:S05]  /*1f80*/  @!P0 BRA `(.L_x_34) ;  /* 0x0000000000b88947 */ /* 0x002fea0003800000 */
[----:B------:R-:W4:Y:S01]  /*1f90*/  LDC.64 R4, c[0x0][0xb18] ;  /* 0x0002c600ff047b82 */ /* 0x000f220000000a00 */
[----:B------:R-:W-:-:S07]  /*1fa0*/  ISETP.NE.AND P3, PT, R44, 0x1, PT ;  /* 0x000000012c00780c */ /* 0x000fce0003f65270 */
[----:B------:R-:W1:Y:S08]  /*1fb0*/  LDC.64 R6, c[0x0][0xb10] ;  /* 0x0002c400ff067b82 */ /* 0x000e700000000a00 */
[----:B------:R-:W2:Y:S08]  /*1fc0*/  LDC R16, c[0x0][0xb20] ;  /* 0x0002c800ff107b82 */ /* 0x000eb00000000800 */
[----:B------:R-:W3:Y:S01]  /*1fd0*/  LDC R17, c[0x0][0xb0c] ;  /* 0x0002c300ff117b82 */ /* 0x000ee20000000800 */
[----:B----4-:R-:W-:Y:S01]  /*1fe0*/  IMAD.HI.U32 R19, R0, R5, RZ ;  /* 0x0000000500137227 */ /* 0x010fe200078e00ff */
[----:B------:R-:W-:-:S03]  /*1ff0*/  ISETP.NE.AND P0, PT, R4, 0x1, PT ;  /* 0x000000010400780c */ /* 0x000fc60003f05270 */
[----:B------:R-:W-:-:S03]  /*2000*/  IMAD.HI.U32 R5, R9, R5, RZ ;  /* 0x0000000509057227 */ /* 0x000fc600078e00ff */
[----:B------:R-:W4:Y:S01]  /*2010*/  LDC.64 R2, c[0x0][0xb28] ;  /* 0x0002ca00ff027b82 */ /* 0x000f220000000a00 */
[----:B-1----:R-:W-:-:S04]  /*2020*/  IMAD.HI.U32 R20, R8, R6, RZ ;  /* 0x0000000608147227 */ /* 0x002fc800078e00ff */
[----:B------:R-:W-:Y:S01]  /*2030*/  IMAD.HI.U32 R21, R10, R6, RZ ;  /* 0x000000060a157227 */ /* 0x000fe200078e00ff */
[----:B------:R-:W-:Y:S02]  /*2040*/  SHF.R.U32.HI R20, RZ, R7, R20 ;  /* 0x00000007ff147219 */ /* 0x000fe40000011614 */
[-C--:B--2---:R-:W-:Y:S02]  /*2050*/  SHF.R.U32.HI R19, RZ, R16.reuse, R19 ;  /* 0x00000010ff137219 */ /* 0x084fe40000011613 */
[----:B------:R-:W-:Y:S02]  /*2060*/  SHF.R.U32.HI R5, RZ, R16, R5 ;  /* 0x00000010ff057219 */ /* 0x000fe40000011605 */
[----:B------:R-:W-:Y:S02]  /*2070*/  SEL R19, R0, R19, !P0 ;  /* 0x0000001300137207 */ /* 0x000fe40004000000 */
[----:B------:R-:W-:Y:S02]  /*2080*/  SHF.R.U32.HI R21, RZ, R7, R21 ;  /* 0x00000007ff157219 */ /* 0x000fe40000011615 */
[----:B---3--:R-:W-:-:S02]  /*2090*/  ISETP.NE.AND P1, PT, R17, 0x1, PT ;  /* 0x000000011100780c */ /* 0x008fc40003f25270 */
[----:B------:R-:W-:Y:S02]  /*20a0*/  SEL R5, R9, R5, !P0 ;  /* 0x0000000509057207 */ /* 0x000fe40004000000 */
[----:B------:R-:W-:Y:S02]  /*20b0*/  SEL R20, R8, R20, !P1 ;  /* 0x0000001408147207 */ /* 0x000fe40004800000 */
[----:B------:R-:W-:Y:S01]  /*20c0*/  SEL R21, R10, R21, !P1 ;  /* 0x000000150a157207 */ /* 0x000fe20004800000 */
[----:B----4-:R-:W-:-:S04]  /*20d0*/  IMAD.HI.U32 R18, R19, R2, RZ ;  /* 0x0000000213127227 */ /* 0x010fc800078e00ff */
        /* <DEDUP_REMOVED lines=10> */
[----:B------:R-:W-:-:S04]  /*2180*/  @!P0 IMAD.HI.U32 R7, R21, R2, RZ ;  /* 0x0000000215078227 */ /* 0x000fc800078e00ff */
[----:B------:R-:W-:Y:S01]  /*2190*/  IMAD.MOV R2, RZ, RZ, -R6 ;  /* 0x000000ffff027224 */ /* 0x000fe200078e0a06 */
[----:B------:R-:W-:Y:S02]  /*21a0*/  @!P0 SHF.R.U32.HI R3, RZ, R3, R7 ;  /* 0x00000003ff038219 */ /* 0x000fe40000011607 */
[----:B------:R-:W-:Y:S01]  /*21b0*/  IADD3 R7, PT, PT, -R5, RZ, RZ ;  /* 0x000000ff05077210 */ /* 0x000fe20007ffe1ff */
[----:B------:R-:W-:Y:S01]  /*21c0*/  IMAD R2, R44, R2, R5 ;  /* 0x000000022c027224 */ /* 0x000fe200078e0205 */
        /* <DEDUP_REMOVED lines=10> */
.L_x_34:
[----:B------:R-:W1:Y:S02]  /*2270*/  LDCU UR5, c[0x0][0xb30] ;  /* 0x00016600ff0577ac */ /* 0x000e640008000800 */
[----:B-1----:R-:W-:-:S09]  /*2280*/  UISETP.NE.AND UP0, UPT, UR5, 0x1, UPT ;  /* 0x000000010500788c */ /* 0x002fd2000bf05270 */
[----:B------:R-:W-:Y:S05]  /*2290*/  BRA.U UP0, `(.L_x_35) ;  /* 0x0000000100407547 */ /* 0x000fea000b800000 */
[----:B------:R-:W1:Y:S08]  /*22a0*/  LDC.64 R4, c[0x0][0xb10] ;  /* 0x0002c400ff047b82 */ /* 0x000e700000000a00 */
[----:B------:R-:W2:Y:S08]  /*22b0*/  LDC.64 R2, c[0x0][0xb18] ;  /* 0x0002c600ff027b82 */ /* 0x000eb00000000a00 */
[----:B------:R-:W3:Y:S08]  /*22c0*/  LDC R6, c[0x0][0xb20] ;  /* 0x0002c800ff067b82 */ /* 0x000ef00000000800 */
[----:B------:R-:W4:Y:S01]  /*22d0*/  LDC R7, c[0x0][0xb0c] ;  /* 0x0002c300ff077b82 */ /* 0x000f220000000800 */
[----:B-1----:R-:W-:-:S05]  /*22e0*/  IMAD.HI.U32 R4, R10, R4, RZ ;  /* 0x000000040a047227 */ /* 0x002fca00078e00ff */
[----:B------:R-:W-:Y:S01]  /*22f0*/  SHF.R.U32.HI R4, RZ, R5, R4 ;  /* 0x00000005ff047219 */ /* 0x000fe20000011604 */
[----:B--2---:R-:W-:Y:S01]  /*2300*/  IMAD.HI.U32 R3, R9, R3, RZ ;  /* 0x0000000309037227 */ /* 0x004fe200078e00ff */
[----:B------:R-:W-:-:S04]  /*2310*/  ISETP.NE.AND P0, PT, R2, 0x1, PT ;  /* 0x000000010200780c */ /* 0x000fc80003f05270 */
[----:B---3--:R-:W-:-:S04]  /*2320*/  SHF.R.U32.HI R3, RZ, R6, R3 ;  /* 0x00000006ff037219 */ /* 0x008fc80000011603 */
[----:B------:R-:W-:Y:S02]  /*2330*/  SEL R3, R9, R3, !P0 ;  /* 0x0000000309037207 */ /* 0x000fe40004000000 */
[----:B----4-:R-:W-:-:S04]  /*2340*/  ISETP.NE.AND P1, PT, R7, 0x1, PT ;  /* 0x000000010700780c */ /* 0x010fc80003f25270 */
[----:B------:R-:W-:-:S05]  /*2350*/  SEL R4, R10, R4, !P1 ;  /* 0x000000040a047207 */ /* 0x000fca0004800000 */
[----:B------:R-:W-:Y:S02]  /*2360*/  IMAD.IADD R5, R3, 0x1, -R4 ;  /* 0x0000000103057824 */ /* 0x000fe400078e0a04 */
[----:B------:R-:W-:Y:S02]  /*2370*/  IMAD.IADD R3, R4, 0x1, -R3 ;  /* 0x0000000104037824 */ /* 0x000fe400078e0a03 */
[----:B------:R-:W-:Y:S02]  /*2380*/  IMAD R10, R5, R7, R10 ;  /* 0x00000007050a7224 */ /* 0x000fe400078e020a */
[----:B------:R-:W-:-:S07]  /*2390*/  IMAD R9, R3, R2, R9 ;  /* 0x0000000203097224 */ /* 0x000fce00078e0209 */
.L_x_35:
[----:B------:R-:W-:Y:S01]  /*23a0*/  VIADD R14, R14, 0x1 ;  /* 0x000000010e0e7836 */ /* 0x000fe20000000000 */
[----:B------:R-:W-:Y:S01]  /*23b0*/  PLOP3.LUT P1, PT, PT, PT, PT, 0x80, 0x8 ;  /* 0x000000000008781c */ /* 0x000fe20003f2f070 */
[----:B------:R-:W-:Y:S02]  /*23c0*/  IMAD.IADD R77, R10, 0x1, R75 ;  /* 0x000000010a4d7824 */ /* 0x000fe400078e024b */
[----:B------:R-:W-:Y:S01]  /*23d0*/  IMAD.IADD R76, R9, 0x1, R74 ;  /* 0x00000001094c7824 */ /* 0x000fe200078e024a */
[----:B------:R-:W-:-:S04]  /*23e0*/  ISETP.NE.AND P0, PT, R14, 0x2, PT ;  /* 0x000000020e00780c */ /* 0x000fc80003f05270 */
[----:B------:R-:W-:Y:S02]  /*23f0*/  SEL R2, RZ, 0x1, P0 ;  /* 0x00000001ff027807 */ /* 0x000fe40000000000 */
[----:B------:R-:W-:Y:S02]  /*2400*/  SEL R14, R14, RZ, P0 ;  /* 0x000000ff0e0e7207 */ /* 0x000fe40000000000 */
[----:B------:R-:W-:Y:S01]  /*2410*/  LOP3.LUT R13, R13, R2, RZ, 0x3c, !PT ;  /* 0x000000020d0d7212 */ /* 0x000fe200078e3cff */
[----:B------:R-:W-:Y:S06]  /*2420*/  @P2 BRA `(.L_x_36) ;  /* 0xfffffff000982947 */ /* 0x000fec000383ffff */
[----:B------:R-:W-:Y:S01]  /*2430*/  UIADD3 UR4, UPT, UPT, UR4, 0x78, URZ ;  /* 0x0000007804047890 */ /* 0x000fe2000fffe0ff */
[----:B------:R-:W-:-:S03]  /*2440*/  SHF.L.U32 R2, R15, 0x1f, RZ ;  /* 0x0000001f0f027819 */ /* 0x000fc600000006ff */
[----:B------:R-:W-:-:S09]  /*2450*/  ULEA UR5, UR13, UR4, 0x3 ;  /* 0x000000040d057291 */ /* 0x000fd2000f8e18ff */
[----:B------:R-:W1:Y:S02]  /*2460*/  SYNCS.PHASECHK.TRANS64.TRYWAIT P0, [UR5], R2 ;  /* 0x00000002ff0075a7 */ /* 0x000e640008001105 */
[----:B-1----:R-:W-:Y:S05]  /*2470*/  @!P0 BRA `(.L_x_37) ;  /* 0x0000004800cc8947 */ /* 0x002fea0003800000 */
.L_x_121:
[----:B------:R-:W-:-:S04]  /*2480*/  UIADD3 UR6, UPT, UPT, UR13, 0x1, URZ ;  /* 0x000000010d067890 */ /* 0x000fc8000fffe0ff */
[----:B------:R-:W-:-:S04]  /*2490*/  UISETP.NE.AND UP0, UPT, UR6, 0xf, UPT ;  /* 0x0000000f0600788c */ /* 0x000fc8000bf05270 */
[----:B------:R-:W-:Y:S02]  /*24a0*/  USEL UR7, URZ, 0x1, UP0 ;  /* 0x00000001ff077887 */ /* 0x000fe40008000000 */
[----:B------:R-:W-:-:S04]  /*24b0*/  USEL UR6, UR6, URZ, UP0 ;  /* 0x000000ff06067287 */ /* 0x000fc80008000000 */
[----:B------:R-:W-:Y:S01]  /*24c0*/  ULEA UR5, UR6, UR4, 0x3 ;  /* 0x0000000406057291 */ /* 0x000fe2000f8e18ff */
[----:B-1----:R-:W-:-:S04]  /*24d0*/  LOP3.LUT R2, R15, UR7, RZ, 0x3c, !PT ;  /* 0x000000070f027c12 */ /* 0x002fc8000f8e3cff */
[----:B------:R-:W-:-:S04]  /*24e0*/  SHF.L.U32 R3, R2, 0x1f, RZ ;  /* 0x0000001f02037819 */ /* 0x000fc800000006ff */
[----:B------:R-:W1:Y:S02]  /*24f0*/  SYNCS.PHASECHK.TRANS64.TRYWAIT P0, [UR5], R3 ;  /* 0x00000003ff0075a7 */ /* 0x000e640008001105 */
[----:B-1----:R-:W-:Y:S05]  /*2500*/  @!P0 BRA `(.L_x_38) ;  /* 0x0000004800c08947 */ /* 0x002fea0003800000 */
.L_x_123:
[----:B------:R-:W-:-:S04]  /*2510*/  UIADD3 UR6, UPT, UPT, UR6, 0x1, URZ ;  /* 0x0000000106067890 */ /* 0x000fc8000fffe0ff */
[----:B------:R-:W-:-:S04]  /*2520*/  UISETP.NE.AND UP0, UPT, UR6, 0xf, UPT ;  /* 0x0000000f0600788c */ /* 0x000fc8000bf05270 */
[----:B------:R-:W-:Y:S02]  /*2530*/  USEL UR7, URZ, 0x1, UP0 ;  /* 0x00000001ff077887 */ /* 0x000fe40008000000 */
[----:B------:R-:W-:-:S04]  /*2540*/  USEL UR6, UR6, URZ, UP0 ;  /* 0x000000ff06067287 */ /* 0x000fc80008000000 */
[----:B------:R-:W-:Y:S01]  /*2550*/  ULEA UR5, UR6, UR4, 0x3 ;  /* 0x0000000406057291 */ /* 0x000fe2000f8e18ff */
[----:B------:R-:W-:-:S04]  /*2560*/  LOP3.LUT R2, R2, UR7, RZ, 0x3c, !PT ;  /* 0x0000000702027c12 */ /* 0x000fc8000f8e3cff */
[----:B-1----:R-:W-:-:S04]  /*2570*/  SHF.L.U32 R3, R2, 0x1f, RZ ;  /* 0x0000001f02037819 */ /* 0x002fc800000006ff */
[----:B------:R-:W1:Y:S02]  /*2580*/  SYNCS.PHASECHK.TRANS64.TRYWAIT P0, [UR5], R3 ;  /* 0x00000003ff0075a7 */ /* 0x000e640008001105 */
[----:B-1----:R-:W-:Y:S05]  /*2590*/  @!P0 BRA `(.L_x_39) ;  /* 0x0000004800b48947 */ /* 0x002fea0003800000 */
.L_x_125:
        /* <DEDUP_REMOVED lines=9> */
.L_x_127:
        /* <DEDUP_REMOVED lines=9> */
.L_x_129:
        /* <DEDUP_REMOVED lines=9> */
.L_x_131:
        /* <DEDUP_REMOVED lines=9> */
.L_x_133:
        /* <DEDUP_REMOVED lines=9> */
.L_x_135:
        /* <DEDUP_REMOVED lines=9> */
.L_x_137:
        /* <DEDUP_REMOVED lines=9> */
.L_x_139:
        /* <DEDUP_REMOVED lines=9> */
.L_x_141:
        /* <DEDUP_REMOVED lines=9> */
.L_x_143:
        /* <DEDUP_REMOVED lines=9> */
.L_x_145:
        /* <DEDUP_REMOVED lines=9> */
.L_x_147:
[----:B------:R-:W-:-:S04]  /*2bd0*/  UIADD3 UR6, UPT, UPT, UR6, 0x1, URZ ;  /* 0x0000000106067890 */ /* 0x000fc8000fffe0ff */
[----:B------:R-:W-:-:S04]  /*2be0*/  UISETP.NE.AND UP0, UPT, UR6, 0xf, UPT ;  /* 0x0000000f0600788c */ /* 0x000fc8000bf05270 */
[----:B------:R-:W-:Y:S02]  /*2bf0*/  USEL UR5, URZ, 0x1, UP0 ;  /* 0x00000001ff057887 */ /* 0x000fe40008000000 */
[----:B------:R-:W-:-:S04]  /*2c00*/  USEL UR6, UR6, URZ, UP0 ;  /* 0x000000ff06067287 */ /* 0x000fc80008000000 */
[----:B------:R-:W-:Y:S01]  /*2c10*/  ULEA UR6, UR6, UR4, 0x3 ;  /* 0x0000000406067291 */ /* 0x000fe2000f8e18ff */
[----:B------:R-:W-:-:S04]  /*2c20*/  LOP3.LUT R2, R2, UR5, RZ, 0x3c, !PT ;  /* 0x0000000502027c12 */ /* 0x000fc8000f8e3cff */
[----:B------:R-:W-:Y:S01]  /*2c30*/  SHF.L.U32 R2, R2, 0x1f, RZ ;  /* 0x0000001f02027819 */ /* 0x000fe200000006ff */
[----:B-1--4-:R-:W-:-:S07]  /*2c40*/  IMAD.U32 R0, RZ, RZ, UR6 ;  /* 0x00000006ff007e24 */ /* 0x012fce000f8e00ff */
.L_x_51:
[----:B-1----:R1:W2:Y:S02]  /*2c50*/  SYNCS.PHASECHK.TRANS64.TRYWAIT P0, [R0+URZ], R2 ;  /* 0x00000002000075a7 */ /* 0x0022a400080011ff */
[----:B--2---:R-:W-:Y:S05]  /*2c60*/  @!P0 NANOSLEEP.SYNCS 0x989680 ;  /* 0x009896800000895d */ /* 0x004fea0003900000 */
[----:B------:R-:W2:Y:S02]  /*2c70*/  @!P0 SYNCS.PHASECHK.TRANS64 P0, [R0+URZ], R2 ;  /* 0x00000002000085a7 */ /* 0x000ea400080010ff */
[----:B--2---:R-:W-:Y:S05]  /*2c80*/  @P0 EXIT ;  /* 0x000000000000094d */ /* 0x004fea0003800000 */
[----:B------:R-:W-:Y:S05]  /*2c90*/  BRA `(.L_x_51) ;  /* 0xfffffffc00ec7947 */ /* 0x000fea000383ffff */
.L_x_18:
[----:B------:R-:W-:-:S04]  /*2ca0*/  UISETP.NE.AND UP1, UPT, UR37, URZ, UPT ;  /* 0x000000ff2500728c */ /* 0x000fc8000bf25270 */
[----:B------:R-:W-:-:S09]  /*2cb0*/  UISETP.NE.OR UP1, UPT, UR8, 0x1, UP1 ;  /* 0x000000010800788c */ /* 0x000fd20008f25670 */
[----:B------:R-:W-:Y:S05]  /*2cc0*/  BRA.U UP1, `(.L_x_52) ;  /* 0x0000000501487547 */ /* 0x000fea000b800000 */
[----:B------:R-:W-:Y:S01]  /*2cd0*/  ISETP.NE.AND P2, PT, R2, RZ, PT ;  /* 0x000000ff0200720c */ /* 0x000fe20003f45270 */
[----:B------:R-:W-:Y:S01]  /*2ce0*/  IMAD.MOV.U32 R12, RZ, RZ, 0x1 ;  /* 0x00000001ff0c7424 */ /* 0x000fe200078e00ff */
[----:B------:R-:W-:Y:S02]  /*2cf0*/  CS2R R10, SRZ ;  /* 0x00000000000a7805 */ /* 0x000fe4000001ff00 */
[----:B------:R-:W-:Y:S01]  /*2d00*/  CS2R R8, SRZ ;  /* 0x0000000000087805 */ /* 0x000fe2000001ff00 */
[----:B------:R-:W-:Y:S01]  /*2d10*/  UMOV UR4, 0x400 ;  /* 0x0000040000047882 */ /* 0x000fe20000000000 */
[----:B------:R-:W-:Y:S01]  /*2d20*/  UMOV UR6, URZ ;  /* 0x000000ff00067c82 */ /* 0x000fe20008000000 */
[----:B------:R-:W-:-:S12]  /*2d30*/  ULEA UR37, UR37, UR4, 0x18 ;  /* 0x0000000425257291 */ /* 0x000fd8000f8ec0ff */
.L_x_56:
[----:B------:R-:W-:Y:S02]  /*2d40*/  LEA R0, R8, UR37, 0x3 ;  /* 0x0000002508007c11 */ /* 0x000fe4000f8e18ff */
[----:B------:R-:W-:-:S03]  /*2d50*/  SHF.L.U32 R4, R9, 0x1f, RZ ;  /* 0x0000001f09047819 */ /* 0x000fc600000006ff */
[----:B------:R-:W-:Y:S01]  /*2d60*/  VIADD R5, R0, 0x190 ;  /* 0x0000019000057836 */ /* 0x000fe20000000000 */
[----:B------:R-:W1:Y:S02]  /*2d70*/  SYNCS.PHASECHK.TRANS64.TRYWAIT P0, [R0+URZ+0x180], R4 ;  /* 0x00018004000075a7 */ /* 0x000e6400080011ff */
[----:B-1----:R-:W-:Y:S05]  /*2d80*/  @!P0 BRA `(.L_x_53) ;  /* 0x0000004400d88947 */ /* 0x002fea0003800000 */
.L_x_148:
[----:B------:R-:W-:Y:S01]  /*2d90*/  ULEA UR5, UR6, UR37, 0x3 ;  /* 0x0000002506057291 */ /* 0x000fe2000f8e18ff */
[----:B-1----:R-:W-:Y:S01]  /*2da0*/  PRMT R0, RZ, 0x654, R5 ;  /* 0x00000654ff007816 */ /* 0x002fe20000000005 */
[----:B------:R-:W-:Y:S01]  /*2db0*/  @!P2 IMAD.MOV.U32 R4, RZ, RZ, 0x10 ;  /* 0x00000010ff04a424 */ /* 0x000fe200078e00ff */
[----:B------:R-:W-:Y:S01]  /*2dc0*/  SHF.L.U32 R5, R12, 0x1f, RZ ;  /* 0x0000001f0c057819 */ /* 0x000fe200000006ff */
[----:B------:R-:W-:Y:S01]  /*2dd0*/  UIADD3 UR4, UPT, UPT, UR5, 0x120, URZ ;  /* 0x0000012005047890 */ /* 0x000fe2000fffe0ff */
[----:B------:R1:W-:Y:S05]  /*2de0*/  SYNCS.ARRIVE.TRANS64.RED.A1T0 RZ, [R0+URZ], RZ ;  /* 0x000000ff00ff79a7 */ /* 0x0003ea00081004ff */
[----:B------:R-:W-:Y:S01]  /*2df0*/  IMAD.U32 R6, RZ, RZ, UR4 ;  /* 0x00000004ff067e24 */ /* 0x000fe2000f8e00ff */
[----:B------:R-:W2:Y:S04]  /*2e00*/  SYNCS.PHASECHK.TRANS64.TRYWAIT P0, [UR5+0x130], R5 ;  /* 0x00013005ff0075a7 */ /* 0x000ea80008001105 */
[----:B------:R-:W-:Y:S01]  /*2e10*/  PRMT R6, R2, 0x654, R6 ;  /* 0x0000065402067816 */ /* 0x000fe20000000006 */
[----:B-12---:R-:W-:Y:S06]  /*2e20*/  @!P0 BRA `(.L_x_54) ;  /* 0x0000004400c48947 */ /* 0x006fec0003800000 */
.L_x_150:
[----:B------:R-:W-:Y:S01]  /*2e30*/  ULEA UR4, UR6, UR37, 0x4 ;  /* 0x0000002506047291 */ /* 0x000fe2000f8e20ff */
[----:B------:R-:W-:Y:S01]  /*2e40*/  SEL R3, R6, R3, !P2 ;  /* 0x0000000306037207 */ /* 0x000fe20005000000 */
[----:B------:R-:W-:Y:S01]  /*2e50*/  UIADD3 UR5, UPT, UPT, UR5, 0x120, URZ ;  /* 0x0000012005057890 */ /* 0x000fe2000fffe0ff */
[----:B-1----:R-:W-:Y:S01]  /*2e60*/  LEA R0, R11, UR37, 0x3 ;  /* 0x000000250b007c11 */ /* 0x002fe2000f8e18ff */
[----:B------:R-:W-:Y:S01]  /*2e70*/  UIADD3 UR4, UPT, UPT, UR4, 0x1b0, URZ ;  /* 0x000001b004047890 */ /* 0x000fe2000fffe0ff */
[----:B------:R1:W-:Y:S01]  /*2e80*/  @!P2 SYNCS.ARRIVE.TRANS64.RED RZ, [R3+URZ], R4 ;  /* 0x0000000403ffa9a7 */ /* 0x0003e200080004ff */
[----:B------:R-:W-:Y:S01]  /*2e90*/  UIADD3 UR6, UPT, UPT, UR6, 0x1, URZ ;  /* 0x0000000106067890 */ /* 0x000fe2000fffe0ff */
[----:B------:R-:W-:-:S03]  /*2ea0*/  VIADD R8, R8, 0x1 ;  /* 0x0000000108087836 */ /* 0x000fc60000000000 */
[----:B------:R-:W-:Y:S02]  /*2eb0*/  UISETP.NE.AND UP0, UPT, UR6, 0x2, UPT ;  /* 0x000000020600788c */ /* 0x000fe4000bf05270 */
[----:B------:R-:W-:Y:S01]  /*2ec0*/  ISETP.NE.AND P0, PT, R8, 0x2, PT ;  /* 0x000000020800780c */ /* 0x000fe20003f05270 */
[----:B------:R-:W-:Y:S06]  /*2ed0*/  UGETNEXTWORKID.BROADCAST [UR4], [UR5] ;  /* 0x00000000040073ca */ /* 0x000fec0008000100 */
[----:B------:R-:W-:Y:S02]  /*2ee0*/  USEL UR4, URZ, 0x1, UP0 ;  /* 0x00000001ff047887 */ /* 0x000fe40008000000 */
[----:B------:R-:W-:-:S04]  /*2ef0*/  USEL UR6, UR6, URZ, UP0 ;  /* 0x000000ff06067287 */ /* 0x000fc80008000000 */
[----:B------:R-:W-:Y:S02]  /*2f00*/  LOP3.LUT R12, R12, UR4, RZ, 0x3c, !PT ;  /* 0x000000040c0c7c12 */ /* 0x000fe4000f8e3cff */
[----:B-1----:R-:W-:-:S04]  /*2f10*/  SHF.L.U32 R4, R10, 0x1f, RZ ;  /* 0x0000001f0a047819 */ /* 0x002fc800000006ff */
[----:B------:R-:W1:Y:S02]  /*2f20*/  SYNCS.PHASECHK.TRANS64.TRYWAIT P1, [R0+URZ+0x120], R4 ;  /* 0x00012004000075a7 */ /* 0x000e6400080211ff */
[----:B-1----:R-:W-:Y:S05]  /*2f30*/  @!P1 BRA `(.L_x_55) ;  /* 0x0000004400989947 */ /* 0x002fea0003800000 */
.L_x_151:
[C---:B-1----:R-:W-:Y:S01]  /*2f40*/  LEA R4, R11.reuse, UR37, 0x4 ;  /* 0x000000250b047c11 */ /* 0x042fe2000f8e20ff */
[----:B------:R-:W-:Y:S01]  /*2f50*/  VIADD R0, R0, 0x130 ;  /* 0x0000013000007836 */ /* 0x000fe20000000000 */
[----:B------:R-:W-:Y:S01]  /*2f60*/  SEL R8, R8, RZ, P0 ;  /* 0x000000ff08087207 */ /* 0x000fe20000000000 */
[----:B------:R-:W-:-:S03]  /*2f70*/  VIADD R11, R11, 0x1 ;  /* 0x000000010b0b7836 */ /* 0x000fc60000000000 */
[----:B------:R-:W1:Y:S01]  /*2f80*/  LDS.128 R4, [R4+0x1b0] ;  /* 0x0001b00004047984 */ /* 0x000e620000000c00 */
[----:B------:R-:W-:Y:S02]  /*2f90*/  PRMT R0, RZ, 0x654, R0 ;  /* 0x00000654ff007816 */ /* 0x000fe40000000000 */
[C---:B------:R-:W-:Y:S01]  /*2fa0*/  ISETP.NE.AND P1, PT, R11.reuse, 0x2, PT ;  /* 0x000000020b00780c */ /* 0x040fe20003f25270 */
[----:B------:R-:W-:Y:S01]  /*2fb0*/  @!PT LDS RZ, [RZ] ;  /* 0x00000000fffff984 */ /* 0x000fe20000000800 */
[----:B------:R-:W-:Y:S01]  /*2fc0*/  @!PT LDS RZ, [RZ] ;  /* 0x00000000fffff984 */ /* 0x000fe20000000800 */
[----:B------:R-:W-:Y:S01]  /*2fd0*/  @!PT LDS RZ, [RZ] ;  /* 0x00000000fffff984 */ /* 0x000fe20000000800 */
[----:B------:R-:W-:Y:S01]  /*2fe0*/  @!PT LDS RZ, [RZ] ;  /* 0x00000000fffff984 */ /* 0x000fe20000000800 */
[----:B------:R2:W-:Y:S06]  /*2ff0*/  MEMBAR.ALL.CTA ;  /* 0x0000000000007992 */ /* 0x0005ec0000008000 */
[----:B--2---:R-:W2:Y:S01]  /*3000*/  FENCE.VIEW.ASYNC.S ;  /* 0x00000000000073c6 */ /* 0x004ea20000000000 */
[----:B------:R-:W-:Y:S01]  /*3010*/  SEL R11, R11, RZ, P1 ;  /* 0x000000ff0b0b7207 */ /* 0x000fe20000800000 */
[----:B--2---:R2:W-:Y:S01]  /*3020*/  SYNCS.ARRIVE.TRANS64.RED.A1T0 RZ, [R0+URZ], RZ ;  /* 0x000000ff00ff79a7 */ /* 0x0045e200081004ff */
[----:B-1----:R-:W-:-:S02]  /*3030*/  LOP3.LUT P3, RZ, R6, 0x1, RZ, 0xc0, !PT ;  /* 0x0000000106ff7812 */ /* 0x002fc4000786c0ff */
[----:B------:R-:W-:-:S04]  /*3040*/  SEL R4, RZ, 0x1, P1 ;  /* 0x00000001ff047807 */ /* 0x000fc80000800000 */
[----:B------:R-:W-:Y:S02]  /*3050*/  LOP3.LUT R10, R10, R4, RZ, 0x3c, !PT ;  /* 0x000000040a0a7212 */ /* 0x000fe400078e3cff */
[----:B--2---:R-:W-:-:S04]  /*3060*/  SEL R0, RZ, 0x1, P0 ;  /* 0x00000001ff007807 */ /* 0x004fc80000000000 */
[----:B------:R-:W-:Y:S01]  /*3070*/  LOP3.LUT R9, R9, R0, RZ, 0x3c, !PT ;  /* 0x0000000009097212 */ /* 0x000fe200078e3cff */
[----:B------:R-:W-:Y:S06]  /*3080*/  @P3 BRA `(.L_x_56) ;  /* 0xfffffffc002c3947 */ /* 0x000fec000383ffff */
[----:B------:R-:W-:Y:S01]  /*3090*/  ULEA UR5, UR6, UR37, 0x3 ;  /* 0x0000002506057291 */ /* 0x000fe2000f8e18ff */
[----:B------:R-:W-:-:S08]  /*30a0*/  SHF.L.U32 R2, R12, 0x1f, RZ ;  /* 0x0000001f0c027819 */ /* 0x000fd000000006ff */
[----:B------:R-:W1:Y:S02]  /*30b0*/  SYNCS.PHASECHK.TRANS64 P0, [UR5+0x130], R2 ;  /* 0x00013002ff0075a7 */ /* 0x000e640008001005 */
[----:B-1----:R-:W-:Y:S05]  /*30c0*/  @P0 BRA `(.L_x_57) ;  /* 0x0000000000080947 */ /* 0x002fea0003800000 */
[----:B------:R-:W1:Y:S02]  /*30d0*/  SYNCS.PHASECHK.TRANS64.TRYWAIT P0, [UR5+0x130], R2 ;  /* 0x00013002ff0075a7 */ /* 0x000e640008001105 */
[----:B-1----:R-:W-:Y:S05]  /*30e0*/  @!P0 BRA `(.L_x_58) ;  /* 0x0000004400408947 */ /* 0x002fea0003800000 */
.L_x_57:
[----:B------:R-:W-:-:S04]  /*30f0*/  UIADD3 UR4, UPT, UPT, UR6, 0x1, URZ ;  /* 0x0000000106047890 */ /* 0x000fc8000fffe0ff */
[----:B------:R-:W-:-:S04]  /*3100*/  UISETP.NE.AND UP0, UPT, UR4, 0x2, UPT ;  /* 0x000000020400788c */ /* 0x000fc8000bf05270 */
[----:B------:R-:W-:Y:S02]  /*3110*/  USEL UR7, URZ, 0x1, UP0 ;  /* 0x00000001ff077887 */ /* 0x000fe40008000000 */
[----:B------:R-:W-:-:S04]  /*3120*/  USEL UR4, UR4, URZ, UP0 ;  /* 0x000000ff04047287 */ /* 0x000fc80008000000 */
[----:B------:R-:W-:Y:S01]  /*3130*/  ULEA UR4, UR4, UR37, 0x3 ;  /* 0x0000002504047291 */ /* 0x000fe2000f8e18ff */
[----:B-1----:R-:W-:-:S04]  /*3140*/  LOP3.LUT R2, R12, UR7, RZ, 0x3c, !PT ;  /* 0x000000070c027c12 */ /* 0x002fc8000f8e3cff */
[----:B------:R-:W-:-:S04]  /*3150*/  SHF.L.U32 R0, R2, 0x1f, RZ ;  /* 0x0000001f02007819 */ /* 0x000fc800000006ff */
[----:B------:R-:W1:Y:S02]  /*3160*/  SYNCS.PHASECHK.TRANS64 P0, [UR4+0x130], R0 ;  /* 0x00013000ff0075a7 */ /* 0x000e640008001004 */
[----:B-1----:R-:W-:Y:S05]  /*3170*/  @P0 EXIT ;  /* 0x000000000000094d */ /* 0x002fea0003800000 */
[----:B------:R-:W-:Y:S02]  /*3180*/  SHF.L.U32 R2, R2, 0x1f, RZ ;  /* 0x0000001f02027819 */ /* 0x000fe400000006ff */
[----:B------:R-:W-:-:S07]  /*3190*/  MOV R0, UR4 ;  /* 0x0000000400007c02 */ /* 0x000fce0008000f00 */
.L_x_59:
[----:B-1----:R1:W2:Y:S02]  /*31a0*/  SYNCS.PHASECHK.TRANS64.TRYWAIT P0, [R0+URZ+0x130], R2 ;  /* 0x00013002000075a7 */ /* 0x0022a400080011ff */
[----:B--2---:R-:W-:Y:S05]  /*31b0*/  @!P0 NANOSLEEP.SYNCS 0x989680 ;  /* 0x009896800000895d */ /* 0x004fea0003900000 */
[----:B------:R-:W2:Y:S02]  /*31c0*/  @!P0 SYNCS.PHASECHK.TRANS64 P0, [R0+URZ+0x130], R2 ;  /* 0x00013002000085a7 */ /* 0x000ea400080010ff */
[----:B--2---:R-:W-:Y:S05]  /*31d0*/  @P0 EXIT ;  /* 0x000000000000094d */ /* 0x004fea0003800000 */
[----:B------:R-:W-:Y:S05]  /*31e0*/  BRA `(.L_x_59) ;  /* 0xfffffffc00ec7947 */ /* 0x000fea000383ffff */
.L_x_52:
[----:B------:R-:W-:-:S09]  /*31f0*/  UISETP.NE.AND UP1, UPT, UR8, URZ, UPT ;  /* 0x000000ff0800728c */ /* 0x000fd2000bf25270 */
[----:B------:R-:W-:Y:S05]  /*3200*/  BRA.U UP1, `(.L_x_60) ;  /* 0x0000000d01c87547 */ /* 0x000fea000b800000 */
[----:B------:R-:W-:Y:S01]  /*3210*/  UMOV UR4, 0x40 ;  /* 0x0000004000047882 */ /* 0x000fe20000000000 */
[----:B------:R-:W-:Y:S01]  /*3220*/  NOP ;  /* 0x0000000000007918 */ /* 0x000fe20000000000 */
[----:B------:R-:W-:Y:S01]  /*3230*/  ULEA UR4, UR37, UR4, 0x18 ;  /* 0x0000000425047291 */ /* 0x000fe2000f8ec0ff */
[----:B------:R-:W-:Y:S02]  /*3240*/  UMOV UR5, 0x400 ;  /* 0x0000040000057882 */ /* 0x000fe40000000000 */
[----:B------:R-:W-:-:S06]  /*3250*/  ULEA UR37, UR37, UR5, 0x18 ;  /* 0x0000000525257291 */ /* 0x000fcc000f8ec0ff */
[----:B------:R-:W1:Y:S02]  /*3260*/  LDS.U8 R0, [UR4+0x1c] ;  /* 0x00001c04ff007984 */ /* 0x000e640008000000 */
[----:B-1----:R-:W-:-:S13]  /*3270*/  ISETP.NE.AND P0, PT, R0, RZ, PT ;  /* 0x000000ff0000720c */ /* 0x002fda0003f05270 */
[----:B------:R-:W-:Y:S05]  /*3280*/  @P0 BRA `(.L_x_61) ;  /* 0x0000000000580947 */ /* 0x000fea0003800000 */
[----:B------:R-:W-:-:S13]  /*3290*/  ELECT P0, URZ, PT ;  /* 0x0000000000ff782f */ /* 0x000fda0003800000 */
[----:B------:R-:W-:Y:S05]  /*32a0*/  @!P0 BRA `(.L_x_62) ;  /* 0x0000000000608947 */ /* 0x000fea0003800000 */
[----:B------:R-:W-:Y:S01]  /*32b0*/  UMOV UR5, 0x10 ;  /* 0x0000001000057882 */ /* 0x000fe20000000000 */
[----:B------:R-:W-:Y:S01]  /*32c0*/  HFMA2 R0, -RZ, RZ, 0, 5.9604644775390625e-08 ;  /* 0x00000001ff007431 */ /* 0x000fe200000001ff */
[----:B------:R-:W-:-:S03]  /*32d0*/  MOV R2, 0xffff ;  /* 0x0000ffff00027802 */ /* 0x000fc60000000f00 */
[----:B------:R-:W-:Y:S04]  /*32e0*/  DEPBAR.LE SB1, 0x36 ;  /* 0x00009d800000791a */ /* 0x000fe80000000000 */
[----:B------:R-:W1:Y:S02]  /*32f0*/  UTCATOMSWS.FIND_AND_SET.ALIGN UP0, UR5, UR5 ;  /* 0x00000005000575e3 */ /* 0x000e640008000800 */
[----:B-1----:R-:W-:Y:S01]  /*3300*/  MOV R3, UR5 ;  /* 0x0000000500037c02 */ /* 0x002fe20008000f00 */
[----:B------:R-:W-:Y:S06]  /*3310*/  BRA.U UP0, `(.L_x_63) ;  /* 0x0000000100187547 */ /* 0x000fec000b800000 */
.L_x_64:
[----:B------:R-:W-:Y:S05]  /*3320*/  NANOSLEEP 0x64 ;  /* 0x000000640000795d */ /* 0x000fea0003800000 */
[----:B------:R-:W-:-:S05]  /*3330*/  UMOV UR5, 0x10 ;  /* 0x0000001000057882 */ /* 0x000fca0000000000 */
[----:B------:R-:W-:Y:S04]  /*3340*/  DEPBAR.LE SB1, 0x36 ;  /* 0x00009d800000791a */ /* 0x000fe80000000000 */
[----:B------:R-:W1:Y:S02]  /*3350*/  UTCATOMSWS.FIND_AND_SET.ALIGN UP0, UR5, UR5 ;  /* 0x00000005000575e3 */ /* 0x000e640008000800 */
[----:B-1----:R-:W-:Y:S01]  /*3360*/  MOV R3, UR5 ;  /* 0x0000000500037c02 */ /* 0x002fe20008000f00 */
[----:B------:R-:W-:Y:S05]  /*3370*/  BRA.U !UP0, `(.L_x_64) ;  /* 0xfffffffd08e87547 */ /* 0x000fea000b83ffff */
.L_x_63:
[-C--:B------:R-:W-:Y:S02]  /*3380*/  SHF.L.U32 R2, R2, R3.reuse, RZ ;  /* 0x0000000302027219 */ /* 0x080fe400000006ff */
[----:B------:R-:W-:Y:S01]  /*3390*/  SHF.L.U32 R0, R0, R3, RZ ;  /* 0x0000000300007219 */ /* 0x000fe200000006ff */
[----:B------:R-:W-:Y:S02]  /*33a0*/  IMAD.SHL.U32 R3, R3, 0x20, RZ ;  /* 0x0000002003037824 */ /* 0x000fe400078e00ff */
[----:B------:R1:W-:Y:S04]  /*33b0*/  ATOMS.OR RZ, [UR4+0x14], R2 ;  /* 0x00001402ffff798c */ /* 0x0003e8000b000004 */
[----:B------:R1:W-:Y:S04]  /*33c0*/  ATOMS.OR RZ, [UR4+0x18], R0 ;  /* 0x00001800ffff798c */ /* 0x0003e8000b000004 */
[----:B------:R1:W-:Y:S01]  /*33d0*/  STS [UR37+0x1d0], R3 ;  /* 0x0001d003ff007988 */ /* 0x0003e20008000825 */
[----:B------:R-:W-:Y:S05]  /*33e0*/  BRA `(.L_x_62) ;  /* 0x0000000000107947 */ /* 0x000fea0003800000 */
.L_x_61:
[----:B------:R-:W-:Y:S02]  /*33f0*/  MOV R0, 0xffffffff ;  /* 0xffffffff00007802 */ /* 0x000fe40000000f00 */
[----:B------:R-:W-:-:S03]  /*3400*/  MOV R2, 0x3430 ;  /* 0x0000343000027802 */ /* 0x000fc60000000f00 */
[----:B------:R1:W-:Y:S04]  /*3410*/  STS [UR37+0x1d0], R0 ;  /* 0x0001d000ff007988 */ /* 0x0003e80008000825 */
[----:B-1-3-5:R-:W-:Y:S05]  /*3420*/  CALL.REL.NOINC `($__internal_1_$__cuda_sm10x_tcgen05_guardrail_trap_phase_invalid_during_alloc) ;  /* 0x0000004400d07944 */ /* 0x02afea0003c00000 */
.L_x_62:
[----:B------:R-:W-:Y:S05]  /*3430*/  WARPSYNC.ALL ;  /* 0x0000000000007948 */ /* 0x000fea0003800000 */
[----:B------:R-:W2:Y:S01]  /*3440*/  S2UR UR9, SR_CgaCtaId ;  /* 0x00000000000979c3 */ /* 0x000ea20000008800 */
[----:B------:R-:W-:Y:S01]  /*3450*/  UMOV UR4, 0x400 ;  /* 0x0000040000047882 */ /* 0x000fe20000000000 */
[----:B------:R-:W-:-:S06]  /*3460*/  NOP ;  /* 0x0000000000007918 */ /* 0x000fcc0000000000 */
[----:B------:R-:W-:Y:S06]  /*3470*/  BAR.ARV 0x6, 0xa0 ;  /* 0x0182800000007b1d */ /* 0x000fec0000002000 */
[----:B------:R-:W4:Y:S01]  /*3480*/  LDCU UR5, c[0x0][0x38c] ;  /* 0x00007180ff0577ac */ /* 0x000f220008000800 */
[----:B------:R-:W-:Y:S01]  /*3490*/  IMAD.MOV.U32 R11, RZ, RZ, 0x1 ;  /* 0x00000001ff0b7424 */ /* 0x000fe200078e00ff */
[----:B------:R-:W-:Y:S01]  /*34a0*/  CS2R R8, SRZ ;  /* 0x0000000000087805 */ /* 0x000fe2000001ff00 */
[----:B------:R-:W-:Y:S01]  /*34b0*/  IMAD.MOV.U32 R10, RZ, RZ, RZ ;  /* 0x000000ffff0a7224 */ /* 0x000fe200078e00ff */
[----:B------:R-:W-:Y:S01]  /*34c0*/  UMOV UR12, URZ ;  /* 0x000000ff000c7c82 */ /* 0x000fe20008000000 */
[----:B------:R-:W-:Y:S01]  /*34d0*/  UMOV UR11, URZ ;  /* 0x000000ff000b7c82 */ /* 0x000fe20008000000 */
[----:B------:R-:W-:Y:S01]  /*34e0*/  UMOV UR22, 0x0 ;  /* 0x0000000000167882 */ /* 0x000fe20000000000 */
[----:B------:R-:W-:Y:S01]  /*34f0*/  UMOV UR23, 0x40c0490 ;  /* 0x040c049000177882 */ /* 0x000fe20000000000 */
[----:B------:R-:W-:Y:S01]  /*3500*/  UMOV UR20, 0x0 ;  /* 0x0000000000147882 */ /* 0x000fe20000000000 */
[----:B------:R-:W-:Y:S01]  /*3510*/  UMOV UR21, 0x40c0490 ;  /* 0x040c049000157882 */ /* 0x000fe20000000000 */
[----:B--2---:R-:W-:Y:S01]  /*3520*/  ULEA UR9, UR9, UR4, 0x18 ;  /* 0x0000000409097291 */ /* 0x004fe2000f8ec0ff */
[----:B------:R-:W2:Y:S03]  /*3530*/  LDCU UR4, c[0x0][0x38c] ;  /* 0x00007180ff0477ac */ /* 0x000ea60008000800 */
[----:B------:R-:W-:-:S02]  /*3540*/  UIADD3 UR10, UPT, UPT, UR9, 0x3300, URZ ;  /* 0x00003300090a7890 */ /* 0x000fc4000fffe0ff */
[----:B----4-:R-:W-:-:S03]  /*3550*/  UISETP.GE.AND UP3, UPT, UR5, 0x1, UPT ;  /* 0x000000010500788c */ /* 0x010fc6000bf66270 */
[----:B-1----:R-:W1:Y:S01]  /*3560*/  LDS R0, [UR9+0x1d0] ;  /* 0x0001d009ff007984 */ /* 0x002e620008000800 */
[----:B------:R-:W-:Y:S01]  /*3570*/  USHF.R.U32.HI UR10, URZ, 0x4, UR10 ;  /* 0x00000004ff0a7899 */ /* 0x000fe2000801160a */
[----:B------:R-:W-:Y:S01]  /*3580*/  UMOV UR26, 0x0 ;  /* 0x00000000001a7882 */ /* 0x000fe20000000000 */
[----:B------:R-:W-:Y:S02]  /*3590*/  UMOV UR27, 0x40c0490 ;  /* 0x040c0490001b7882 */ /* 0x000fe40000000000 */
[----:B------:R-:W-:Y:S01]  /*35a0*/  ULOP3.LUT UR10, UR10, 0x3fff, URZ, 0xc0, !UPT ;  /* 0x00003fff0a0a7892 */ /* 0x000fe2000f8ec0ff */
[----:B------:R-:W-:Y:S01]  /*35b0*/  UMOV UR24, 0x0 ;  /* 0x0000000000187882 */ /* 0x000fe20000000000 */
[----:B------:R-:W-:Y:S02]  /*35c0*/  UMOV UR25, 0x40c0490 ;  /* 0x040c049000197882 */ /* 0x000fe40000000000 */
[----:B------:R-:W-:Y:S02]  /*35d0*/  ULOP3.LUT UR10, UR10, 0x10000, URZ, 0xfc, !UPT ;  /* 0x000100000a0a7892 */ /* 0x000fe4000f8efcff */
[----:B--2---:R-:W-:-:S04]  /*35e0*/  UIADD3 UR4, UPT, UPT, UR4, 0x3f, URZ ;  /* 0x0000003f04047890 */ /* 0x004fc8000fffe0ff */
[----:B------:R-:W-:-:S04]  /*35f0*/  USHF.R.S32.HI UR8, URZ, 0x1f, UR4 ;  /* 0x0000001fff087899 */ /* 0x000fc80008011404 */
[----:B------:R-:W-:Y:S02]  /*3600*/  ULEA.HI UR8, UR8, UR4, URZ, 0x6 ;  /* 0x0000000408087291 */ /* 0x000fe4000f8f30ff */
[----:B------:R-:W-:Y:S02]  /*3610*/  UIADD3 UR4, UPT, UPT, UR9, 0x21300, URZ ;  /* 0x0002130009047890 */ /* 0x000fe4000fffe0ff */
[----:B------:R-:W-:Y:S02]  /*3620*/  USHF.R.S32.HI UR8, URZ, 0x6, UR8 ;  /* 0x00000006ff087899 */ /* 0x000fe40008011408 */
[----:B------:R-:W-:Y:S02]  /*3630*/  USHF.R.U32.HI UR4, URZ, 0x4, UR4 ;  /* 0x00000004ff047899 */ /* 0x000fe40008011604 */
[----:B------:R-:W-:Y:S02]  /*3640*/  UISETP.LT.AND UP0, UPT, UR8, 0x1, UPT ;  /* 0x000000010800788c */ /* 0x000fe4000bf01270 */
[----:B------:R-:W-:-:S02]  /*3650*/  ULOP3.LUT UR4, UR4, 0x3fff, URZ, 0xc0, !UPT ;  /* 0x00003fff04047892 */ /* 0x000fc4000f8ec0ff */
[----:B------:R-:W-:Y:S02]  /*3660*/  USEL UR16, UR8, 0x1, !UP0 ;  /* 0x0000000108107887 */ /* 0x000fe4000c000000 */
[----:B------:R-:W-:Y:S02]  /*3670*/  ULOP3.LUT UR4, UR4, 0x10000, URZ, 0xfc, !UPT ;  /* 0x0001000004047892 */ /* 0x000fe4000f8efcff */
[----:B------:R-:W-:Y:S01]  /*3680*/  UIADD3 UR16, UPT, UPT, -UR16, URZ, URZ ;  /* 0x000000ff10107290 */ /* 0x000fe2000fffe1ff */
[----:B-1----:R-:W-:-:S15]  /*3690*/  R2UR UR13, R0 ;  /* 0x00000000000d72ca */ /* 0x002fde00000e0000 */
.L_x_71:
[----:B------:R-:W-:Y:S02]  /*36a0*/  LEA R0, R10, UR9, 0x3 ;  /* 0x000000090a007c11 */ /* 0x000fe4000f8e18ff */
[----:B------:R-:W-:Y:S02]  /*36b0*/  SHF.L.U32 R2, R9, 0x1f, RZ ;  /* 0x0000001f09027819 */ /* 0x000fe400000006ff */
[----:B------:R-:W-:Y:S01]  /*36c0*/  PLOP3.LUT P0, PT, PT, PT, UP3, 0x80, 0x8 ;  /* 0x000000000008781c */ /* 0x000fe20003f0f038 */
[----:B------:R-:W-:Y:S01]  /*36d0*/  VIADD R3, R0, 0x130 ;  /* 0x0000013000037836 */ /* 0x000fe20000000000 */
[----:B-1----:R-:W1:Y:S02]  /*36e0*/  SYNCS.PHASECHK.TRANS64.TRYWAIT P1, [R0+URZ+0x120], R2 ;  /* 0x00012002000075a7 */ /* 0x002e6400080211ff */
[----:B-1--4-:R-:W-:Y:S09]  /*36f0*/  @!P1 BRA `(.L_x_65) ;  /* 0x0000003c00d49947 */ /* 0x012ff20003800000 */
.L_x_153:
[----:B------:R-:W-:Y:S01]  /*3700*/  LEA R4, R10, UR9, 0x4 ;  /* 0x000000090a047c11 */ /* 0x000fe2000f8e20ff */
[----:B------:R-:W-:Y:S01]  /*3710*/  @UP3 ULEA UR5, UR11, UR9, 0x3 ;  /* 0x000000090b053291 */ /* 0x000fe2000f8e18ff */
[----:B------:R-:W-:Y:S01]  /*3720*/  PLOP3.LUT P2, PT, PT, PT, PT, 0x80, 0x8 ;  /* 0x000000000008781c */ /* 0x000fe20003f4f070 */
[----:B------:R-:W-:Y:S01]  /*3730*/  ULEA UR14, UR12, UR9, 0x3 ;  /* 0x000000090c0e7291 */ /* 0x000fe2000f8e18ff */
[----:B------:R-:W-:Y:S01]  /*3740*/  PRMT R3, RZ, 0x654, R3 ;  /* 0x00000654ff037816 */ /* 0x000fe20000000003 */
[----:B------:R-:W-:Y:S01]  /*3750*/  ULEA.HI UR15, UR12, UR12, URZ, 0x1 ;  /* 0x0000000c0c0f7291 */ /* 0x000fe2000f8f08ff */
[----:B------:R-:W2:Y:S01]  /*3760*/  LDS.128 R4, [R4+0x1b0] ;  /* 0x0001b00004047984 */ /* 0x000ea20000000c00 */
[----:B-1----:R-:W-:Y:S02]  /*3770*/  @P0 SHF.L.U32 R2, R8, 0x1f, RZ ;  /* 0x0000001f08020819 */ /* 0x002fe400000006ff */
[----:B------:R-:W-:Y:S01]  /*3780*/  SHF.L.U32 R0, R11, 0x1f, RZ ;  /* 0x0000001f0b007819 */ /* 0x000fe200000006ff */
[----:B------:R-:W-:Y:S01]  /*3790*/  @!PT LDS RZ, [RZ] ;  /* 0x00000000fffff984 */ /* 0x000fe20000000800 */
[----:B------:R-:W-:Y:S01]  /*37a0*/  @!PT LDS RZ, [RZ] ;  /* 0x00000000fffff984 */ /* 0x000fe20000000800 */
[----:B------:R-:W-:Y:S01]  /*37b0*/  @!PT LDS RZ, [RZ] ;  /* 0x00000000fffff984 */ /* 0x000fe20000000800 */
[----:B------:R-:W-:Y:S01]  /*37c0*/  @!PT LDS RZ, [RZ] ;  /* 0x00000000fffff984 */ /* 0x000fe20000000800 */
[----:B------:R1:W-:Y:S06]  /*37d0*/  MEMBAR.ALL.CTA ;  /* 0x0000000000007992 */ /* 0x0003ec0000008000 */
[----:B-1----:R-:W1:Y:S02]  /*37e0*/  FENCE.VIEW.ASYNC.S ;  /* 0x00000000000073c6 */ /* 0x002e640000000000 */
[----:B-1----:R1:W-:Y:S01]  /*37f0*/  SYNCS.ARRIVE.TRANS64.RED.A1T0 RZ, [R3+URZ], RZ ;  /* 0x000000ff03ff79a7 */ /* 0x0023e200081004ff */
[----:B------:R1:W4:Y:S01]  /*3800*/  @P0 SYNCS.PHASECHK.TRANS64.TRYWAIT P2, [UR5], R2 ;  /* 0x00000002ff0005a7 */ /* 0x0003220008041105 */
[----:B------:R-:W-:-:S02]  /*3810*/  ULOP3.LUT UR5, UR15, 0xffe, URZ, 0xc0, !UPT ;  /* 0x00000ffe0f057892 */ /* 0x000fc4000f8ec0ff */
[----:B------:R-:W-:Y:S01]  /*3820*/  USHF.R.U32.HI UR15, URZ, 0x1, UR15 ;  /* 0x00000001ff0f7899 */ /* 0x000fe2000801160f */
[----:B--2---:R-:W-:Y:S01]  /*3830*/  LOP3.LUT P1, RZ, R6, 0x1, RZ, 0xc0, !PT ;  /* 0x0000000106ff7812 */ /* 0x004fe2000782c0ff */
[----:B------:R-:W-:Y:S02]  /*3840*/  UIADD3 UR5, UPT, UPT, -UR5, UR12, URZ ;  /* 0x0000000c05057290 */ /* 0x000fe4000fffe1ff */
[----:B------:R-:W-:-:S04]  /*3850*/  UIMAD UR15, UR15, 0x30, UR13 ;  /* 0x000000300f0f78a4 */ /* 0x000fc8000f8e020d */
[----:B------:R-:W-:Y:S01]  /*3860*/  ULEA UR15, UR5, UR15, 0x14 ;  /* 0x0000000f050f7291 */ /* 0x000fe2000f8ea0ff */
[----:B------:R-:W2:Y:S02]  /*3870*/  SYNCS.PHASECHK.TRANS64.TRYWAIT P0, [UR14+0x160], R0 ;  /* 0x00016000ff0075a7 */ /* 0x000ea4000800110e */
[----:B-12-4-:R-:W-:Y:S09]  /*3880*/  @!P0 BRA `(.L_x_66) ;  /* 0x0000003c00848947 */ /* 0x016ff20003800000 */
.L_x_155:
[----:B------:R-:W-:Y:S01]  /*3890*/  IADD3 R10, PT, PT, R10, 0x1, RZ ;  /* 0x000000010a0a7810 */ /* 0x000fe20007ffe0ff */
[----:B------:R-:W-:Y:S06]  /*38a0*/  BRA.U !UP3, `(.L_x_67) ;  /* 0x000000010bc07547 */ /* 0x000fec000b800000 */
[----:B------:R-:W-:Y:S01]  /*38b0*/  UPLOP3.LUT UP4, UPT, UPT, UPT, UPT, 0x40, 0x4 ;  /* 0x000000000004789c */ /* 0x000fe20003f8e870 */
[----:B------:R-:W-:Y:S01]  /*38c0*/  UMOV UR18, UR16 ;  /* 0x0000001000127c82 */ /* 0x000fe20008000000 */
[----:B------:R-:W-:Y:S01]  /*38d0*/  UMOV UR17, UR8 ;  /* 0x0000000800117c82 */ /* 0x000fe20008000000 */
[----:B------:R-:W-:-:S08]  /*38e0*/  UMOV UR5, UR11 ;  /* 0x0000000b00057c82 */ /* 0x000fd00008000000 */
.L_x_70:
[----:B------:R-:W-:Y:S02]  /*38f0*/  UIADD3 UR18, UPT, UPT, UR18, 0x1, URZ ;  /* 0x0000000112127890 */ /* 0x000fe4000fffe0ff */
[----:B--2---:R-:W-:Y:S02]  /*3900*/  ULEA UR7, UR5, UR9, 0x3 ;  /* 0x0000000905077291 */ /* 0x004fe4000f8e18ff */
[----:B------:R-:W-:Y:S01]  /*3910*/  UISETP.NE.AND UP0, UPT, UR18, URZ, UPT ;  /* 0x000000ff1200728c */ /* 0x000fe2000bf05270 */
[----:B----4-:R-:W-:Y:S10]  /*3920*/  @P2 BRA `(.L_x_68) ;  /* 0x00000000000c2947 */ /* 0x010ff40003800000 */
[----:B-1----:R-:W-:Y:S04]  /*3930*/  SHF.L.U32 R2, R8, 0x1f, RZ ;  /* 0x0000001f08027819 */ /* 0x002fe800000006ff */
[----:B------:R-:W1:Y:S02]  /*3940*/  SYNCS.PHASECHK.TRANS64.TRYWAIT P0, [UR7], R2 ;  /* 0x00000002ff0075a7 */ /* 0x000e640008001107 */
[----:B-1----:R-:W-:Y:S05]  /*3950*/  @!P0 BRA `(.L_x_69) ;  /* 0x0000003c00688947 */ /* 0x002fea0003800000 */
.L_x_68:
[----:B------:R-:W-:Y:S01]  /*3960*/  UISETP.NE.AND UP1, UPT, UR17, 0x1, UPT ;  /* 0x000000011100788c */ /* 0x000fe2000bf25270 */
[----:B------:R-:W-:Y:S01]  /*3970*/  PLOP3.LUT P2, PT, PT, PT, PT, 0x80, 0x8 ;  /* 0x000000000008781c */ /* 0x000fe20003f4f070 */
[----:B------:R-:W-:Y:S02]  /*3980*/  UIADD3 UR11, UPT, UPT, UR5, 0x1, URZ ;  /* 0x00000001050b7890 */ /* 0x000fe4000fffe0ff */
[----:B------:R-:W-:Y:S02]  /*3990*/  UIMAD UR6, UR5, 0x180, UR4 ;  /* 0x00000180050678a4 */ /* 0x000fe4000f8e0204 */
[----:B------:R-:W-:Y:S01]  /*39a0*/  UISETP.NE.AND UP2, UPT, UR11, 0xf, UPT ;  /* 0x0000000f0b00788c */ /* 0x000fe2000bf45270 */
[----:B------:R-:W-:Y:S01]  /*39b0*/  PLOP3.LUT P0, PT, PT, PT, UP1, 0x80, 0x8 ;  /* 0x000000000008781c */ /* 0x000fe20003f0f018 */
[----:B------:R-:W-:Y:S02]  /*39c0*/  UIADD3 UR40, UPT, UPT, UR6, 0x2, URZ ;  /* 0x0000000206287890 */ /* 0x000fe4000fffe0ff */
[----:B------:R-:W-:Y:S02]  /*39d0*/  USEL UR28, URZ, 0x1, UP2 ;  /* 0x00000001ff1c7887 */ /* 0x000fe40009000000 */
[----:B------:R-:W-:Y:S02]  /*39e0*/  USEL UR11, UR11, URZ, UP2 ;  /* 0x000000ff0b0b7287 */ /* 0x000fe40009000000 */
[----:B------:R-:W-:Y:S02]  /*39f0*/  UIADD3 UR36, UPT, UPT, UR6, 0x4, URZ ;  /* 0x0000000406247890 */ /* 0x000fe4000fffe0ff */
[----:B------:R-:W-:Y:S01]  /*3a00*/  @UP1 ULEA UR19, UR11, UR9, 0x3 ;  /* 0x000000090b131291 */ /* 0x000fe2000f8e18ff */
[----:B------:R-:W-:Y:S01]  /*3a10*/  LOP3.LUT R8, R8, UR28, RZ, 0x3c, !PT ;  /* 0x0000001c08087c12 */ /* 0x000fe2000f8e3cff */
[----:B------:R-:W-:Y:S02]  /*3a20*/  ULEA UR28, UR5, UR10, 0x9 ;  /* 0x0000000a051c7291 */ /* 0x000fe4000f8e48ff */
[----:B------:R-:W-:Y:S01]  /*3a30*/  UIADD3 UR32, UPT, UPT, UR6, 0x6, URZ ;  /* 0x0000000606207890 */ /* 0x000fe2000fffe0ff */
[----:B-1----:R-:W-:Y:S01]  /*3a40*/  @P0 SHF.L.U32 R0, R8, 0x1f, RZ ;  /* 0x0000001f08000819 */ /* 0x002fe200000006ff */
[----:B------:R-:W-:Y:S02]  /*3a50*/  UIADD3 UR38, UPT, UPT, UR28, 0x2, URZ ;  /* 0x000000021c267890 */ /* 0x000fe4000fffe0ff */
[----:B------:R-:W-:Y:S01]  /*3a60*/  UIADD3 UR34, UPT, UPT, UR28, 0x4, URZ ;  /* 0x000000041c227890 */ /* 0x000fe2000fffe0ff */
[----:B------:R2:W4:Y:S01]  /*3a70*/  @P0 SYNCS.PHASECHK.TRANS64.TRYWAIT P2, [UR19], R0 ;  /* 0x00000000ff0005a7 */ /* 0x0005220008041113 */
[----:B------:R-:W-:Y:S02]  /*3a80*/  UIADD3 UR30, UPT, UPT, UR28, 0x6, URZ ;  /* 0x000000061c1e7890 */ /* 0x000fe4000fffe0ff */
[----:B------:R-:W-:Y:S02]  /*3a90*/  UIADD3 UR19, UPT, UPT, UR7, 0x78, URZ ;  /* 0x0000007807137890 */ /* 0x000fe4000fffe0ff */
[----:B------:R-:W-:Y:S01]  /*3aa0*/  UIADD3 UR17, UPT, UPT, UR17, -0x1, URZ ;  /* 0xffffffff11117890 */ /* 0x000fe2000fffe0ff */
[----:B------:R-:W-:Y:S01]  /*3ab0*/  UMOV UR7, 0x40004040 ;  /* 0x4000404000077882 */ /* 0x000fe20000000000 */
[----:B------:R-:W-:Y:S01]  /*3ac0*/  UMOV UR29, 0x40004040 ;  /* 0x40004040001d7882 */ /* 0x000fe20000000000 */
[----:B------:R-:W-:Y:S01]  /*3ad0*/  UMOV UR41, 0x40004040 ;  /* 0x4000404000297882 */ /* 0x000fe20000000000 */
[----:B------:R2:W-:Y:S01]  /*3ae0*/  UTCHMMA gdesc[UR28], gdesc[UR6], tmem[UR15], tmem[UR22], idesc[UR23], UP4 ;  /* 0x00ff16061c0075ea */ /* 0x0005e2000a00000f */
[----:B------:R-:W-:Y:S01]  /*3af0*/  UPLOP3.LUT UP4, UPT, UPT, UPT, UPT, 0x80, 0x8 ;  /* 0x000000000008789c */ /* 0x000fe20003f8f070 */
[----:B------:R-:W-:Y:S01]  /*3b00*/  UMOV UR39, 0x40004040 ;  /* 0x4000404000277882 */ /* 0x000fe20000000000 */
[----:B------:R-:W-:Y:S01]  /*3b10*/  UMOV UR37, 0x40004040 ;  /* 0x4000404000257882 */ /* 0x000fe20000000000 */
[----:B------:R2:W-:Y:S01]  /*3b20*/  UTCHMMA gdesc[UR38], gdesc[UR40], tmem[UR15], tmem[UR20], idesc[UR21], UPT ;  /* 0x00ff1428260075ea */ /* 0x0005e2000b80000f */
[----:B------:R-:W-:Y:S01]  /*3b30*/  UMOV UR35, 0x40004040 ;  /* 0x4000404000237882 */ /* 0x000fe20000000000 */
[----:B------:R-:W-:Y:S01]  /*3b40*/  UMOV UR33, 0x40004040 ;  /* 0x4000404000217882 */ /* 0x000fe20000000000 */
[----:B------:R-:W-:Y:S01]  /*3b50*/  UMOV UR31, 0x40004040 ;  /* 0x40004040001f7882 */ /* 0x000fe20000000000 */
[----:B------:R2:W-:Y:S01]  /*3b60*/  UTCHMMA gdesc[UR34], gdesc[UR36], tmem[UR15], tmem[UR26], idesc[UR27], UPT ;  /* 0x00ff1a24220075ea */ /* 0x0005e2000b80000f */
[----:B------:R2:W-:Y:S01]  /*3b70*/  UTCHMMA gdesc[UR30], gdesc[UR32], tmem[UR15], tmem[UR24], idesc[UR25], UPT ;  /* 0x00ff18201e0075ea */ /* 0x0005e2000b80000f */
[----:B------:R2:W-:Y:S01]  /*3b80*/  UTCBAR [UR19], URZ ;  /* 0x000000ff130073e9 */ /* 0x0005e200080000ff */
[----:B------:R-:W-:Y:S01]  /*3b90*/  UMOV UR5, UR11 ;  /* 0x0000000b00057c82 */ /* 0x000fe20008000000 */
[----:B------:R-:W-:Y:S05]  /*3ba0*/  BRA.U UP0, `(.L_x_70) ;  /* 0xfffffffd00507547 */ /* 0x000fea000b83ffff */
.L_x_67:
[----:B------:R-:W-:Y:S01]  /*3bb0*/  UIADD3 UR12, UPT, UPT, UR12, 0x1, URZ ;  /* 0x000000010c0c7890 */ /* 0x000fe2000fffe0ff */
[C---:B------:R-:W-:Y:S01]  /*3bc0*/  ISETP.NE.AND P0, PT, R10.reuse, 0x2, PT ;  /* 0x000000020a00780c */ /* 0x040fe20003f05270 */
[----:B------:R-:W-:Y:S02]  /*3bd0*/  UIADD3 UR14, UPT, UPT, UR14, 0x140, URZ ;  /* 0x000001400e0e7890 */ /* 0x000fe4000fffe0ff */
[----:B------:R-:W-:Y:S01]  /*3be0*/  UISETP.NE.AND UP0, UPT, UR12, 0x4, UPT ;  /* 0x000000040c00788c */ /* 0x000fe2000bf05270 */
[----:B-12---:R-:W-:Y:S02]  /*3bf0*/  SEL R0, RZ, 0x1, P0 ;  /* 0x00000001ff007807 */ /* 0x006fe40000000000 */
[----:B------:R-:W-:Y:S01]  /*3c00*/  SEL R10, R10, RZ, P0 ;  /* 0x000000ff0a0a7207 */ /* 0x000fe20000000000 */
[----:B------:R-:W-:Y:S01]  /*3c10*/  USEL UR5, URZ, 0x1, UP0 ;  /* 0x00000001ff057887 */ /* 0x000fe20008000000 */
[----:B------:R-:W-:Y:S01]  /*3c20*/  LOP3.LUT R9, R9, R0, RZ, 0x3c, !PT ;  /* 0x0000000009097212 */ /* 0x000fe200078e3cff */
[----:B------:R-:W-:Y:S01]  /*3c30*/  USEL UR12, UR12, URZ, UP0 ;  /* 0x000000ff0c0c7287 */ /* 0x000fe20008000000 */
[----:B------:R1:W-:Y:S03]  /*3c40*/  UTCBAR [UR14], URZ ;  /* 0x000000ff0e0073e9 */ /* 0x0003e600080000ff */
[----:B------:R-:W-:Y:S01]  /*3c50*/  LOP3.LUT R11, R11, UR5, RZ, 0x3c, !PT ;  /* 0x000000050b0b7c12 */ /* 0x000fe2000f8e3cff */
[----:B------:R-:W-:Y:S07]  /*3c60*/  @P1 BRA `(.L_x_71) ;  /* 0xfffffff8008c1947 */ /* 0x000fee000383ffff */
[----:B------:R-:W2:Y:S01]  /*3c70*/  S2UR UR4, SR_CgaCtaId ;  /* 0x00000000000479c3 */ /* 0x000ea20000008800 */
[----:B------:R-:W-:Y:S01]  /*3c80*/  ELECT P0, URZ, PT ;  /* 0x0000000000ff782f */ /* 0x000fe20003800000 */
[----:B------:R-:W-:Y:S01]  /*3c90*/  IMAD.MOV.U32 R0, RZ, RZ, 0x1 ;  /* 0x00000001ff007424 */ /* 0x000fe200078e00ff */
[----:B------:R-:W-:Y:S01]  /*3ca0*/  UIADD3 UR9, UPT, UPT, UR9, 0x160, URZ ;  /* 0x0000016009097890 */ /* 0x000fe2000fffe0ff */
[----:B------:R-:W-:Y:S01]  /*3cb0*/  SHF.L.U32 R2, R11, 0x1f, RZ ;  /* 0x0000001f0b027819 */ /* 0x000fe200000006ff */
[----:B------:R-:W-:-:S03]  /*3cc0*/  UMOV UR5, 0x40 ;  /* 0x0000004000057882 */ /* 0x000fc60000000000 */
[----:B------:R-:W-:Y:S01]  /*3cd0*/  UVIRTCOUNT.DEALLOC.SMPOOL 0x80 ;  /* 0x000000800000784c */ /* 0x000fe20000000000 */
[----:B--2---:R-:W-:Y:S02]  /*3ce0*/  ULEA UR4, UR4, UR5, 0x18 ;  /* 0x0000000504047291 */ /* 0x004fe4000f8ec0ff */
[----:B------:R-:W-:-:S07]  /*3cf0*/  ULEA UR5, UR12, UR9, 0x3 ;  /* 0x000000090c057291 */ /* 0x000fce000f8e18ff */
[----:B------:R2:W-:Y:S02]  /*3d00*/  @P0 STS.U8 [UR4+0x1c], R0 ;  /* 0x00001c00ff000988 */ /* 0x0005e40008000004 */
[----:B------:R-:W3:Y:S02]  /*3d10*/  SYNCS.PHASECHK.TRANS64.TRYWAIT P0, [UR5], R2 ;  /* 0x00000002ff0075a7 */ /* 0x000ee40008001105 */
[----:B--23--:R-:W-:Y:S05]  /*3d20*/  @!P0 BRA `(.L_x_72) ;  /* 0x00000038008c8947 */ /* 0x00cfea0003800000 */
.L_x_158:
[----:B------:R-:W-:-:S04]  /*3d30*/  UIADD3 UR6, UPT, UPT, UR12, 0x1, URZ ;  /* 0x000000010c067890 */ /* 0x000fc8000fffe0ff */
[----:B------:R-:W-:-:S04]  /*3d40*/  UISETP.NE.AND UP0, UPT, UR6, 0x4, UPT ;  /* 0x000000040600788c */ /* 0x000fc8000bf05270 */
[----:B------:R-:W-:Y:S02]  /*3d50*/  USEL UR7, URZ, 0x1, UP0 ;  /* 0x00000001ff077887 */ /* 0x000fe40008000000 */
[----:B------:R-:W-:-:S04]  /*3d60*/  USEL UR6, UR6, URZ, UP0 ;  /* 0x000000ff06067287 */ /* 0x000fc80008000000 */
[----:B------:R-:W-:Y:S01]  /*3d70*/  ULEA UR5, UR6, UR9, 0x3 ;  /* 0x0000000906057291 */ /* 0x000fe2000f8e18ff */
[----:B--2---:R-:W-:-:S04]  /*3d80*/  LOP3.LUT R2, R11, UR7, RZ, 0x3c, !PT ;  /* 0x000000070b027c12 */ /* 0x004fc8000f8e3cff */
[----:B------:R-:W-:-:S04]  /*3d90*/  SHF.L.U32 R3, R2, 0x1f, RZ ;  /* 0x0000001f02037819 */ /* 0x000fc800000006ff */
[----:B------:R-:W2:Y:S02]  /*3da0*/  SYNCS.PHASECHK.TRANS64.TRYWAIT P0, [UR5], R3 ;  /* 0x00000003ff0075a7 */ /* 0x000ea40008001105 */
[----:B--2---:R-:W-:Y:S05]  /*3db0*/  @!P0 BRA `(.L_x_73) ;  /* 0x0000003800808947 */ /* 0x004fea0003800000 */
.L_x_160:
[----:B------:R-:W-:-:S04]  /*3dc0*/  UIADD3 UR6, UPT, UPT, UR6, 0x1, URZ ;  /* 0x0000000106067890 */ /* 0x000fc8000fffe0ff */
[----:B------:R-:W-:-:S04]  /*3dd0*/  UISETP.NE.AND UP0, UPT, UR6, 0x4, UPT ;  /* 0x000000040600788c */ /* 0x000fc8000bf05270 */
[----:B------:R-:W-:Y:S02]  /*3de0*/  USEL UR7, URZ, 0x1, UP0 ;  /* 0x00000001ff077887 */ /* 0x000fe40008000000 */
[----:B------:R-:W-:-:S04]  /*3df0*/  USEL UR6, UR6, URZ, UP0 ;  /* 0x000000ff06067287 */ /* 0x000fc80008000000 */
[----:B------:R-:W-:Y:S01]  /*3e00*/  ULEA UR5, UR6, UR9, 0x3 ;  /* 0x0000000906057291 */ /* 0x000fe2000f8e18ff */
[----:B------:R-:W-:-:S04]  /*3e10*/  LOP3.LUT R2, R2, UR7, RZ, 0x3c, !PT ;  /* 0x0000000702027c12 */ /* 0x000fc8000f8e3cff */
[----:B--2---:R-:W-:-:S04]  /*3e20*/  SHF.L.U32 R3, R2, 0x1f, RZ ;  /* 0x0000001f02037819 */ /* 0x004fc800000006ff */
[----:B------:R-:W2:Y:S02]  /*3e30*/  SYNCS.PHASECHK.TRANS64.TRYWAIT P0, [UR5], R3 ;  /* 0x00000003ff0075a7 */ /* 0x000ea40008001105 */
[----:B--2---:R-:W-:Y:S05]  /*3e40*/  @!P0 BRA `(.L_x_74) ;  /* 0x0000003800748947 */ /* 0x004fea0003800000 */
.L_x_162:
[----:B------:R-:W-:-:S04]  /*3e50*/  UIADD3 UR6, UPT, UPT, UR6, 0x1, URZ ;  /* 0x0000000106067890 */ /* 0x000fc8000fffe0ff */
[----:B------:R-:W-:-:S04]  /*3e60*/  UISETP.NE.AND UP0, UPT, UR6, 0x4, UPT ;  /* 0x000000040600788c */ /* 0x000fc8000bf05270 */
[----:B------:R-:W-:Y:S02]  /*3e70*/  USEL UR5, URZ, 0x1, UP0 ;  /* 0x00000001ff057887 */ /* 0x000fe40008000000 */
[----:B------:R-:W-:-:S04]  /*3e80*/  USEL UR6, UR6, URZ, UP0 ;  /* 0x000000ff06067287 */ /* 0x000fc80008000000 */
[----:B------:R-:W-:Y:S01]  /*3e90*/  ULEA UR6, UR6, UR9, 0x3 ;  /* 0x0000000906067291 */ /* 0x000fe2000f8e18ff */
[----:B------:R-:W-:-:S04]  /*3ea0*/  LOP3.LUT R2, R2, UR5, RZ, 0x3c, !PT ;  /* 0x0000000502027c12 */ /* 0x000fc8000f8e3cff */
[----:B------:R-:W-:-:S04]  /*3eb0*/  SHF.L.U32 R2, R2, 0x1f, RZ ;  /* 0x0000001f02027819 */ /* 0x000fc800000006ff */
[----:B------:R-:W3:Y:S02]  /*3ec0*/  SYNCS.PHASECHK.TRANS64.TRYWAIT P0, [UR6], R2 ;  /* 0x00000002ff0075a7 */ /* 0x000ee40008001106 */
[----:B---3--:R-:W-:Y:S05]  /*3ed0*/  @!P0 BRA `(.L_x_75) ;  /* 0x0000003800688947 */ /* 0x008fea0003800000 */
.L_x_164:
[----:B------:R-:W-:Y:S01]  /*3ee0*/  NOP ;  /* 0x0000000000007918 */ /* 0x000fe20000000000 */
[----:B--2---:R-:W2:Y:S01]  /*3ef0*/  LDS R0, [UR4+0x14] ;  /* 0x00001404ff007984 */ /* 0x004ea20008000800 */
[----:B------:R-:W-:Y:S01]  /*3f00*/  ULOP3.LUT UR6, UR13, 0xffff, URZ, 0xc0, !UPT ;  /* 0x0000ffff0d067892 */ /* 0x000fe2000f8ec0ff */
[----:B------:R-:W-:Y:S01]  /*3f10*/  UMOV UR8, 0xffff ;  /* 0x0000ffff00087882 */ /* 0x000fe20000000000 */
[----:B------:R-:W-:Y:S02]  /*3f20*/  UMOV UR5, 0x1 ;  /* 0x0000000100057882 */ /* 0x000fe40000000000 */
[----:B------:R-:W-:-:S04]  /*3f30*/  USHF.R.U32.HI UR6, URZ, 0x5, UR6 ;  /* 0x00000005ff067899 */ /* 0x000fc80008011606 */
[----:B------:R-:W-:Y:S02]  /*3f40*/  USHF.L.U32 UR8, UR8, UR6, URZ ;  /* 0x0000000608087299 */ /* 0x000fe400080006ff */
[----:B------:R-:W-:-:S04]  /*3f50*/  USHF.L.U32 UR5, UR5, UR6, URZ ;  /* 0x0000000605057299 */ /* 0x000fc800080006ff */
[----:B--2---:R-:W-:-:S04]  /*3f60*/  LOP3.LUT R0, R0, UR8, RZ, 0xc0, !PT ;  /* 0x0000000800007c12 */ /* 0x004fc8000f8ec0ff */
[----:B------:R-:W-:-:S13]  /*3f70*/  ISETP.NE.AND P0, PT, R0, UR8, PT ;  /* 0x0000000800007c0c */ /* 0x000fda000bf05270 */
[----:B------:R-:W-:Y:S05]  /*3f80*/  @P0 BRA `(.L_x_76) ;  /* 0x0000000000580947 */ /* 0x000fea0003800000 */
[----:B------:R-:W2:Y:S02]  /*3f90*/  LDS R0, [UR4+0x18] ;  /* 0x00001804ff007984 */ /* 0x000ea40008000800 */
[----:B--2---:R-:W-:-:S04]  /*3fa0*/  LOP3.LUT R0, R0, UR5, RZ, 0xc0, !PT ;  /* 0x0000000500007c12 */ /* 0x004fc8000f8ec0ff */
[----:B------:R-:W-:-:S13]  /*3fb0*/  ISETP.NE.AND P0, PT, R0, UR5, PT ;  /* 0x0000000500007c0c */ /* 0x000fda000bf05270 */
[----:B------:R-:W-:Y:S05]  /*3fc0*/  @P0 BRA `(.L_x_77) ;  /* 0x00000000003c0947 */ /* 0x000fea0003800000 */
[----:B------:R-:W2:Y:S01]  /*3fd0*/  S2R R2, SR_LANEID ;  /* 0x0000000000027919 */ /* 0x000ea20000000000 */
[----:B------:R-:W-:Y:S01]  /*3fe0*/  ULOP3.LUT UR8, URZ, UR8, URZ, 0x33, !UPT ;  /* 0x00000008ff087292 */ /* 0x000fe2000f8e33ff */
[----:B------:R-:W-:Y:S02]  /*3ff0*/  VOTEU.ANY UR7, UPT, PT ;  /* 0x0000000000077886 */ /* 0x000fe400038e0100 */
[----:B------:R-:W-:-:S03]  /*4000*/  UFLO.U32 UR7, UR7 ;  /* 0x00000007000772bd */ /* 0x000fc600080e0000 */
[----:B------:R-:W-:-:S04]  /*4010*/  IMAD.U32 R0, RZ, RZ, UR8 ;  /* 0x00000008ff007e24 */ /* 0x000fc8000f8e00ff */
[----:B------:R3:W1:Y:S02]  /*4020*/  REDUX UR6, R0 ;  /* 0x00000000000673c4 */ /* 0x0006640000000000 */
[----:B------:R1:W-:Y:S01]  /*4030*/  UTCATOMSWS.AND URZ, UR8 ;  /* 0x0000000800ff79e3 */ /* 0x0003e20008000000 */
[----:B--2---:R-:W-:Y:S02]  /*4040*/  ISETP.EQ.U32.AND P0, PT, R2, UR7, PT ;  /* 0x0000000702007c0c */ /* 0x004fe4000bf02070 */
[----:B---3--:R-:W-:Y:S02]  /*4050*/  LOP3.LUT R0, RZ, UR5, RZ, 0x33, !PT ;  /* 0x00000005ff007c12 */ /* 0x008fe4000f8e33ff */
[----:B-1----:R-:W-:Y:S02]  /*4060*/  MOV R2, UR6 ;  /* 0x0000000600027c02 */ /* 0x002fe40008000f00 */
[----:B------:R-:W1:Y:S07]  /*4070*/  REDUX UR5, R0 ;  /* 0x00000000000573c4 */ /* 0x000e6e0000000000 */
[----:B------:R2:W-:Y:S01]  /*4080*/  @P0 ATOMS.AND RZ, [UR4+0x14], R2 ;  /* 0x00001402ffff098c */ /* 0x0005e2000a800004 */
[----:B-1----:R-:W-:-:S05]  /*4090*/  IMAD.U32 R0, RZ, RZ, UR5 ;  /* 0x00000005ff007e24 */ /* 0x002fca000f8e00ff */
[----:B------:R2:W-:Y:S01]  /*40a0*/  @P0 ATOMS.AND RZ, [UR4+0x18], R0 ;  /* 0x00001800ffff098c */ /* 0x0005e2000a800004 */
[----:B------:R-:W-:Y:S05]  /*40b0*/  BRA `(.L_x_78) ;  /* 0x0000000000147947 */ /* 0x000fea0003800000 */
.L_x_77:
[----:B------:R-:W-:Y:S02]  /*40c0*/  MOV R2, 0x40e0 ;  /* 0x000040e000027802 */ /* 0x000fe40000000f00 */
[----:B-1--45:R-:W-:Y:S05]  /*40d0*/  CALL.REL.NOINC `($__internal_0_$__cuda_sm10x_tcgen05_guardrail_trap_col_being_dealloced_not_returned_by_alloc) ;  /* 0x0000003800987944 */ /* 0x032fea0003c00000 */
[----:B------:R-:W-:Y:S05]  /*40e0*/  BRA `(.L_x_78) ;  /* 0x0000000000087947 */ /* 0x000fea0003800000 */
.L_x_76:
[----:B------:R-:W-:Y:S02]  /*40f0*/  MOV R2, 0x4110 ;  /* 0x0000411000027802 */ /* 0x000fe40000000f00 */
[----:B-1--45:R-:W-:Y:S05]  /*4100*/  CALL.REL.NOINC `($__internal_2_$__cuda_sm10x_tcgen05_guardrail_trap_unallocated_columns_being_dealloced) ;  /* 0x0000003800a47944 */ /* 0x032fea0003c00000 */
.L_x_78:
[----:B------:R-:W-:Y:S01]  /*4110*/  NOP ;  /* 0x0000000000007918 */ /* 0x000fe20000000000 */
[----:B------:R-:W-:Y:S05]  /*4120*/  EXIT ;  /* 0x000000000000794d */ /* 0x000fea0003800000 */
.L_x_60:
[----:B------:R-:W-:-:S09]  /*4130*/  UISETP.NE.OR UP2, UPT, UR8, 0x3, !UP2 ;  /* 0x000000030800788c */ /* 0x000fd2000d745670 */
[----:B------:R-:W-:Y:S05]  /*4140*/  BRA.U UP2, `(.L_x_79) ;  /* 0x0000000d02447547 */ /* 0x000fea000b800000 */
[----:B------:R-:W1:Y:S01]  /*4150*/  LDC R0, c[0x0][0xb30] ;  /* 0x0002cc00ff007b82 */ /* 0x000e620000000800 */
[----:B------:R-:W2:Y:S01]  /*4160*/  LDCU.64 UR4, c[0x0][0x888] ;  /* 0x00011100ff0477ac */ /* 0x000ea20008000a00 */
[----:B------:R-:W-:Y:S02]  /*4170*/  HFMA2 R25, -RZ, RZ, 0, 0 ;  /* 0x00000000ff197431 */ /* 0x000fe400000001ff */
[----:B------:R-:W-:Y:S01]  /*4180*/  IMAD.MOV.U32 R27, RZ, RZ, 0x1 ;  /* 0x00000001ff1b7424 */ /* 0x000fe200078e00ff */
[----:B------:R-:W-:Y:S01]  /*4190*/  MOV R23, 0x1800 ;  /* 0x0000180000177802 */ /* 0x000fe20000000f00 */
[----:B------:R-:W4:Y:S01]  /*41a0*/  LDCU.64 UR14, c[0x0][0x890] ;  /* 0x00011200ff0e77ac */ /* 0x000f220008000a00 */
[----:B------:R-:W-:Y:S01]  /*41b0*/  IMAD.MOV.U32 R26, RZ, RZ, RZ ;  /* 0x000000ffff1a7224 */ /* 0x000fe200078e00ff */
[----:B------:R-:W3:Y:S01]  /*41c0*/  LDC R22, c[0x0][0x370] ;  /* 0x0000dc00ff167b82 */ /* 0x000ee20000000800 */
[----:B------:R-:W-:Y:S01]  /*41d0*/  UPLOP3.LUT UP1, UPT, UPT, UPT, UPT, 0x40, 0x4 ;  /* 0x000000000004789c */ /* 0x000fe20003f2e870 */
[----:B------:R-:W-:-:S06]  /*41e0*/  UMOV UR6, URZ ;  /* 0x000000ff00067c82 */ /* 0x000fcc0008000000 */
[----:B------:R-:W3:Y:S01]  /*41f0*/  LDC R3, c[0x0][0xb0c] ;  /* 0x0002c300ff037b82 */ /* 0x000ee20000000800 */
[----:B--2---:R-:W-:-:S03]  /*4200*/  UISETP.NE.U32.AND UP4, UPT, UR4, URZ, UPT ;  /* 0x000000ff0400728c */ /* 0x004fc6000bf85070 */
[----:B------:R-:W-:Y:S01]  /*4210*/  UMOV UR4, 0x400 ;  /* 0x0000040000047882 */ /* 0x000fe20000000000 */
[----:B----4-:R-:W-:-:S03]  /*4220*/  UISETP.NE.U32.AND UP5, UPT, UR14, URZ, UPT ;  /* 0x000000ff0e00728c */ /* 0x010fc6000bfa5070 */
[----:B------:R-:W2:Y:S01]  /*4230*/  LDC R20, c[0x0][0xb20] ;  /* 0x0002c800ff147b82 */ /* 0x000ea20000000800 */
[----:B-1----:R-:W-:Y:S01]  /*4240*/  ISETP.NE.AND P1, PT, R0, 0x1, PT ;  /* 0x000000010000780c */ /* 0x002fe20003f25270 */
[----:B------:R-:W-:Y:S02]  /*4250*/  UISETP.NE.AND.EX UP4, UPT, UR5, URZ, UPT, UP4 ;  /* 0x000000ff0500728c */ /* 0x000fe4000bf85340 */
[----:B------:R-:W-:Y:S02]  /*4260*/  ULEA UR4, UR37, UR4, 0x18 ;  /* 0x0000000425047291 */ /* 0x000fe4000f8ec0ff */
[----:B------:R-:W-:Y:S02]  /*4270*/  UISETP.NE.AND.EX UP5, UPT, UR15, URZ, UPT, UP5 ;  /* 0x000000ff0f00728c */ /* 0x000fe4000bfa5350 */
[----:B------:R-:W1:Y:S08]  /*4280*/  LDC.64 R28, c[0x0][0x348] ;  /* 0x0000d200ff1c7b82 */ /* 0x000e700000000a00 */
[----:B------:R-:W4:Y:S08]  /*4290*/  LDC.64 R14, c[0x0][0xb10] ;  /* 0x0002c400ff0e7b82 */ /* 0x000f300000000a00 */
[----:B------:R-:W1:Y:S08]  /*42a0*/  LDC.64 R6, c[0x0][0xb18] ;  /* 0x0002c600ff067b82 */ /* 0x000e700000000a00 */
[----:B------:R-:W1:Y:S08]  /*42b0*/  LDC.64 R4, c[0x0][0xb28] ;  /* 0x0002ca00ff047b82 */ /* 0x000e700000000a00 */
[----:B--23--:R-:W1:Y:S02]  /*42c0*/  LDC R21, c[0x0][0x374] ;  /* 0x0000dd00ff157b82 */ /* 0x00ce640000000800 */
.L_x_87:
[C---:B------:R-:W-:Y:S02]  /*42d0*/  LEA R0, R26.reuse, UR4, 0x3 ;  /* 0x000000041a007c11 */ /* 0x040fe4000f8e18ff */
[----:B------:R-:W-:Y:S02]  /*42e0*/  SHF.L.U32 R2, R25, 0x1f, RZ ;  /* 0x0000001f19027819 */ /* 0x000fe400000006ff */
[----:B------:R-:W-:Y:S02]  /*42f0*/  LEA R16, R26, UR4, 0x4 ;  /* 0x000000041a107c11 */ /* 0x000fe4000f8e20ff */
[----:B------:R-:W2:Y:S02]  /*4300*/  SYNCS.PHASECHK.TRANS64.TRYWAIT P0, [R0+URZ+0x120], R2 ;  /* 0x00012002000075a7 */ /* 0x000ea400080011ff */
[----:B--2---:R-:W-:Y:S05]  /*4310*/  @!P0 BRA `(.L_x_80) ;  /* 0x0000003400708947 */ /* 0x004fea0003800000 */
.L_x_165:
[----:B------:R-:W-:Y:S01]  /*4320*/  ISETP.GE.AND P0, PT, R44, 0x1, PT ;  /* 0x000000012c00780c */ /* 0x000fe20003f06270 */
[----:B------:R-:W3:Y:S01]  /*4330*/  LDS.128 R16, [R16+0x1b0] ;  /* 0x0001b00010107984 */ /* 0x000ee20000000c00 */
[----:B------:R-:W-:Y:S01]  /*4340*/  ISETP.NE.U32.AND P3, PT, RZ, UR14, PT ;  /* 0x0000000eff007c0c */ /* 0x000fe2000bf65070 */
[----:B--2---:R-:W-:Y:S03]  /*4350*/  VIADD R0, R0, 0x130 ;  /* 0x0000013000007836 */ /* 0x004fe60000000000 */
[----:B------:R-:W-:Y:S01]  /*4360*/  ISETP.NE.AND.EX P3, PT, RZ, UR15, PT, P3 ;  /* 0x0000000fff007c0c */ /* 0x000fe2000bf65330 */
[----:B------:R-:W-:Y:S01]  /*4370*/  @!PT LDS RZ, [RZ] ;  /* 0x00000000fffff984 */ /* 0x000fe20000000800 */
[----:B------:R-:W-:Y:S01]  /*4380*/  @!PT LDS RZ, [RZ] ;  /* 0x00000000fffff984 */ /* 0x000fe20000000800 */
[----:B------:R-:W-:Y:S01]  /*4390*/  @!PT LDS RZ, [RZ] ;  /* 0x00000000fffff984 */ /* 0x000fe20000000800 */
[----:B------:R-:W-:Y:S01]  /*43a0*/  @!PT LDS RZ, [RZ] ;  /* 0x00000000fffff984 */ /* 0x000fe20000000800 */
[----:B------:R2:W-:Y:S06]  /*43b0*/  MEMBAR.ALL.CTA ;  /* 0x0000000000007992 */ /* 0x0005ec0000008000 */
[----:B--2---:R-:W2:Y:S01]  /*43c0*/  FENCE.VIEW.ASYNC.S ;  /* 0x00000000000073c6 */ /* 0x004ea20000000000 */
[----:B------:R-:W-:Y:S04]  /*43d0*/  PRMT R0, RZ, 0x654, R0 ;  /* 0x00000654ff007816 */ /* 0x000fe80000000000 */
[----:B--2---:R2:W-:Y:S01]  /*43e0*/  SYNCS.ARRIVE.TRANS64.RED.A1T0 RZ, [R0+URZ], RZ ;  /* 0x000000ff00ff79a7 */ /* 0x0045e200081004ff */
[----:B---3--:R-:W-:Y:S11]  /*43f0*/  LOP3.LUT P4, RZ, R18, 0x1, RZ, 0xc0, !PT ;  /* 0x0000000112ff7812 */ /* 0x008ff6000788c0ff */
[----:B------:R-:W-:Y:S02]  /*4400*/  @!UPT UIADD3 URZ, UPT, UPT, URZ, URZ, URZ ;  /* 0x000000fffffff290 */ /* 0x000fe4000fffe0ff */
[----:B------:R-:W-:Y:S02]  /*4410*/  @P4 MOV R11, R16 ;  /* 0x00000010000b4202 */ /* 0x000fe40000000f00 */
[----:B------:R-:W-:Y:S01]  /*4420*/  @P4 LOP3.LUT R10, R17, 0xffff, RZ, 0xc0, !PT ;  /* 0x0000ffff110a4812 */ /* 0x000fe200078ec0ff */
[----:B--2---:R-:W-:Y:S06]  /*4430*/  @!P0 BRA `(.L_x_81) ;  /* 0x0000000000a48947 */ /* 0x004fec0003800000 */
[-C--:B-1----:R-:W-:Y:S01]  /*4440*/  IMAD.HI.U32 R0, R21, R7.reuse, RZ ;  /* 0x0000000715007227 */ /* 0x082fe200078e00ff */
[----:B------:R-:W-:Y:S02]  /*4450*/  ISETP.NE.AND P0, PT, R6, 0x1, PT ;  /* 0x000000010600780c */ /* 0x000fe40003f05270 */
[----:B------:R-:W-:Y:S01]  /*4460*/  ISETP.NE.AND P2, PT, R44, 0x1, PT ;  /* 0x000000012c00780c */ /* 0x000fe20003f45270 */
[----:B----4-:R-:W-:Y:S01]  /*4470*/  IMAD.HI.U32 R9, R22, R14, RZ ;  /* 0x0000000e16097227 */ /* 0x010fe200078e00ff */
[----:B------:R-:W-:Y:S02]  /*4480*/  SHF.R.U32.HI R0, RZ, R20, R0 ;  /* 0x00000014ff007219 */ /* 0x000fe40000011600 */
[----:B------:R-:W-:Y:S01]  /*4490*/  ISETP.NE.AND P5, PT, R3, 0x1, PT ;  /* 0x000000010300780c */ /* 0x000fe20003fa5270 */
[----:B------:R-:W-:Y:S01]  /*44a0*/  IMAD.HI.U32 R13, R10, R7, RZ ;  /* 0x000000070a0d7227 */ /* 0x000fe200078e00ff */
[----:B------:R-:W-:Y:S02]  /*44b0*/  SHF.R.U32.HI R9, RZ, R15, R9 ;  /* 0x0000000fff097219 */ /* 0x000fe40000011609 */
[----:B------:R-:W-:Y:S01]  /*44c0*/  SEL R0, R21, R0, !P0 ;  /* 0x0000000015007207 */ /* 0x000fe20004000000 */
[----:B------:R-:W-:Y:S01]  /*44d0*/  IMAD.HI.U32 R12, R11, R14, RZ ;  /* 0x0000000e0b0c7227 */ /* 0x000fe200078e00ff */
[----:B------:R-:W-:Y:S03]  /*44e0*/  SEL R9, R22, R9, !P5 ;  /* 0x0000000916097207 */ /* 0x000fe60006800000 */
[-C--:B------:R-:W-:Y:S01]  /*44f0*/  IMAD.HI.U32 R8, R0, R4.reuse, RZ ;  /* 0x0000000400087227 */ /* 0x080fe200078e00ff */
[----:B------:R-:W-:Y:S03]  /*4500*/  SHF.R.U32.HI R12, RZ, R15, R12 ;  /* 0x0000000fff0c7219 */ /* 0x000fe6000001160c */
[----:B------:R-:W-:Y:S01]  /*4510*/  IMAD.HI.U32 R2, R9, R4, RZ ;  /* 0x0000000409027227 */ /* 0x000fe200078e00ff */
[-C--:B------:R-:W-:Y:S02]  /*4520*/  @P2 SHF.R.U32.HI R0, RZ, R5.reuse, R8 ;  /* 0x00000005ff002219 */ /* 0x080fe40000011608 */
[----:B------:R-:W-:Y:S02]  /*4530*/  SHF.R.U32.HI R8, RZ, R20, R13 ;  /* 0x00000014ff087219 */ /* 0x000fe4000001160d */
[----:B------:R-:W-:Y:S01]  /*4540*/  @P2 SHF.R.U32.HI R9, RZ, R5, R2 ;  /* 0x00000005ff092219 */ /* 0x000fe20000011602 */
[----:B------:R-:W-:Y:S01]  /*4550*/  IMAD R0, R44, R0, RZ ;  /* 0x000000002c007224 */ /* 0x000fe200078e02ff */
[----:B------:R-:W-:Y:S02]  /*4560*/  SEL R8, R10, R8, !P0 ;  /* 0x000000080a087207 */ /* 0x000fe40004000000 */
[----:B------:R-:W-:Y:S01]  /*4570*/  SEL R2, R11, R12, !P5 ;  /* 0x0000000c0b027207 */ /* 0x000fe20006800000 */
[----:B------:R-:W-:Y:S01]  /*4580*/  IMAD R12, R44, R9, RZ ;  /* 0x000000092c0c7224 */ /* 0x000fe200078e02ff */
[C---:B------:R-:W-:Y:S01]  /*4590*/  ISETP.GE.AND P0, PT, R8.reuse, R0, PT ;  /* 0x000000000800720c */ /* 0x040fe20003f06270 */
[----:B------:R-:W-:Y:S03]  /*45a0*/  IMAD.HI.U32 R0, R8, R4, RZ ;  /* 0x0000000408007227 */ /* 0x000fe600078e00ff */
[----:B------:R-:W-:Y:S02]  /*45b0*/  ISETP.GE.OR P0, PT, R2, R12, P0 ;  /* 0x0000000c0200720c */ /* 0x000fe40000706670 */
[-C--:B------:R-:W-:Y:S04]  /*45c0*/  SHF.R.U32.HI R0, RZ, R5.reuse, R0 ;  /* 0x00000005ff007219 */ /* 0x080fe80000011600 */
[----:B------:R-:W-:Y:S05]  /*45d0*/  SEL R13, R8, R0, !P2 ;  /* 0x00000000080d7207 */ /* 0x000fea0005000000 */
[----:B------:R-:W-:Y:S02]  /*45e0*/  IMAD.MOV R12, RZ, RZ, -R13 ;  /* 0x000000ffff0c7224 */ /* 0x000fe400078e0a0d */
[----:B------:R-:W-:Y:S04]  /*45f0*/  @!P0 IMAD.HI.U32 R0, R2, R4, RZ ;  /* 0x0000000402008227 */ /* 0x000fe800078e00ff */
[----:B------:R-:W-:Y:S01]  /*4600*/  IMAD R12, R44, R12, R8 ;  /* 0x0000000c2c0c7224 */ /* 0x000fe200078e0208 */
[----:B------:R-:W-:Y:S04]  /*4610*/  @!P0 SHF.R.U32.HI R0, RZ, R5, R0 ;  /* 0x00000005ff008219 */ /* 0x000fe80000011600 */
[----:B------:R-:W-:Y:S04]  /*4620*/  @!P0 SEL R0, R2, R0, !P2 ;  /* 0x0000000002008207 */ /* 0x000fe80005000000 */
[----:B------:R-:W-:Y:S01]  /*4630*/  @!P0 IADD3 R13, PT, PT, R13, -R0, RZ ;  /* 0x800000000d0d8210 */ /* 0x000fe20007ffe0ff */
[----:B------:R-:W-:Y:S01]  /*4640*/  @!P0 IMAD R0, R9, R12, R0 ;  /* 0x0000000c09008224 */ /* 0x000fe200078e0200 */
[----:B------:R-:W-:Y:S01]  /*4650*/  IADD3 R9, PT, PT, -R8, RZ, RZ ;  /* 0x000000ff08097210 */ /* 0x000fe20007ffe1ff */
[--C-:B------:R-:W-:Y:S02]  /*4660*/  IMAD.MOV R12, RZ, RZ, -R2.reuse ;  /* 0x000000ffff0c7224 */ /* 0x100fe400078e0a02 */
[----:B------:R-:W-:Y:S02]  /*4670*/  @!P0 IMAD R8, R13, R44, R2 ;  /* 0x0000002c0d088224 */ /* 0x000fe400078e0202 */
[----:B------:R-:W-:Y:S02]  /*4680*/  @!P0 IMAD.MOV.U32 R2, RZ, RZ, R0 ;  /* 0x000000ffff028224 */ /* 0x000fe400078e0000 */
[----:B------:R-:W-:Y:S02]  /*4690*/  IMAD R11, R3, R12, R11 ;  /* 0x0000000c030b7224 */ /* 0x000fe400078e020b */
[----:B------:R-:W-:Y:S02]  /*46a0*/  IMAD R10, R6, R9, R10 ;  /* 0x00000009060a7224 */ /* 0x000fe400078e020a */
[----:B------:R-:W-:Y:S02]  /*46b0*/  IMAD R11, R2, R3, R11 ;  /* 0x00000003020b7224 */ /* 0x000fe400078e020b */
[----:B------:R-:W-:Y:S02]  /*46c0*/  IMAD R10, R8, R6, R10 ;  /* 0x00000006080a7224 */ /* 0x000fe400078e020a */
.L_x_81:
[----:B------:R-:W-:Y:S05]  /*46d0*/  BRA.U UP1, `(.L_x_82) ;  /* 0x0000000101107547 */ /* 0x000fea000b800000 */
[----:B------:R-:W-:Y:S04]  /*46e0*/  MOV R2, UR7 ;  /* 0x0000000700027c02 */ /* 0x000fe80008000f00 */
[----:B------:R-:W-:Y:S04]  /*46f0*/  SHF.L.U32 R2, R2, 0x1f, RZ ;  /* 0x0000001f02027819 */ /* 0x000fe800000006ff */
[----:B------:R-:W2:Y:S02]  /*4700*/  SYNCS.PHASECHK.TRANS64.TRYWAIT P0, [UR4+0x118], R2 ;  /* 0x00011802ff0075a7 */ /* 0x000ea40008001104 */
[----:B--2---:R-:W-:Y:S05]  /*4710*/  @!P0 BRA `(.L_x_83) ;  /* 0x0000003000848947 */ /* 0x004fea0003800000 */
.L_x_82:
[----:B------:R-:W-:Y:S05]  /*4720*/  BRA.U !UP5, `(.L_x_84) ;  /* 0x000000010d347547 */ /* 0x000fea000b800000 */
[----:B------:R-:W-:Y:S01]  /*4730*/  UPLOP3.LUT UP0, UPT, UPT, UPT, UP4, 0x80, 0x8 ;  /* 0x000000000008789c */ /* 0x000fe20003f0f040 */
[----:B--2---:R-:W-:Y:S02]  /*4740*/  HFMA2 R0, -RZ, RZ, 0, 5.9604644775390625e-08 ;  /* 0x00000001ff007431 */ /* 0x004fe400000001ff */
[----:B------:R-:W-:Y:S03]  /*4750*/  IMAD.MOV.U32 R78, RZ, RZ, 0x1 ;  /* 0x00000001ff4e7424 */ /* 0x000fe600078e00ff */
[----:B------:R-:W-:Y:S05]  /*4760*/  PLOP3.LUT P0, PT, PT, PT, UP0, 0x80, 0x8 ;  /* 0x000000000008781c */ /* 0x000fea0003f0f008 */
[----:B------:R-:W2:Y:S01]  /*4770*/  @UP0 LDCU.64 UR8, c[0x0][0x888] ;  /* 0x00011100ff0807ac */ /* 0x000ea20008000a00 */
[----:B------:R-:W-:Y:S07]  /*4780*/  @UP0 UIMAD UR5, UR36, UR14, URZ ;  /* 0x0000000e240502a4 */ /* 0x000fee000f8e02ff */
[----:B------:R-:W-:Y:S01]  /*4790*/  @!P0 PRMT R78, R0, 0x7610, R78 ;  /* 0x00007610004e8816 */ /* 0x000fe2000000004e */
[----:B--2---:R-:W-:Y:S03]  /*47a0*/  @UP0 UIMAD.WIDE UR8, UR5, 0x4, UR8 ;  /* 0x00000004050808a5 */ /* 0x004fe6000f8e0208 */
[----:B------:R-:W2:Y:S03]  /*47b0*/  @!UP0 LDCU UR5, c[0x0][0x880] ;  /* 0x00011000ff0587ac */ /* 0x000ea60008000800 */
[----:B------:R-:W-:Y:S01]  /*47c0*/  IMAD.U32 R8, RZ, RZ, UR8 ;  /* 0x00000008ff087e24 */ /* 0x000fe2000f8e00ff */
[----:B------:R-:W-:Y:S05]  /*47d0*/  MOV R9, UR9 ;  /* 0x0000000900097c02 */ /* 0x000fea0008000f00 */
[----:B-----5:R3:W5:Y:S02]  /*47e0*/  @P0 LDG.E R51, desc[UR40][R8.64] ;  /* 0x0000002808330981 */ /* 0x020764000c1e1900 */
[----:B--23--:R-:W-:Y:S07]  /*47f0*/  @!P0 IMAD.U32 R51, RZ, RZ, UR5 ;  /* 0x00000005ff338e24 */ /* 0x00cfee000f8e00ff */
.L_x_84:
[----:B-----5:R-:W-:Y:S01]  /*4800*/  @!P3 FSETP.EQ.AND P2, PT, R51, RZ, PT ;  /* 0x000000ff3300b20b */ /* 0x020fe20003f42000 */
[----:B------:R-:W-:Y:S01]  /*4810*/  @!UPT UIADD3 URZ, UPT, UPT, URZ, URZ, URZ ;  /* 0x000000fffffff290 */ /* 0x000fe2000fffe0ff */
[----:B------:R-:W-:Y:S11]  /*4820*/  @!P3 BRA `(.L_x_85) ;  /* 0x000000000014b947 */ /* 0x000ff60003800000 */
[----:B------:R-:W-:Y:S02]  /*4830*/  LOP3.LUT P0, RZ, R78, 0xff, RZ, 0xc0, !PT ;  /* 0x000000ff4eff7812 */ /* 0x000fe4000780c0ff */
[----:B------:R-:W-:Y:S04]  /*4840*/  PLOP3.LUT P2, PT, PT, PT, UP0, 0x80, 0x8 ;  /* 0x000000000008781c */ /* 0x000fe80003f4f008 */
[----:B------:R-:W-:Y:S07]  /*4850*/  PLOP3.LUT P2, PT, P2, PT, PT, 0x8, 0x80 ;  /* 0x000000000080781c */ /* 0x000fee000174e170 */
[----:B------:R-:W-:Y:S11]  /*4860*/  @P0 FSETP.EQ.AND P2, PT, R51, RZ, PT ;  /* 0x000000ff3300020b */ /* 0x000ff60003f42000 */
[----:B------:R-:W-:Y:S02]  /*4870*/  @!UPT UIADD3 URZ, UPT, UPT, URZ, URZ, URZ ;  /* 0x000000fffffff290 */ /* 0x000fe4000fffe0ff */
.L_x_85:
[----:B------:R-:W3:Y:S01]  /*4880*/  LDC.64 R8, c[0x0][0xb10] ;  /* 0x0002c400ff087b82 */ /* 0x000ee20000000a00 */
[----:B------:R-:W-:Y:S01]  /*4890*/  ULEA UR13, UR6, UR4, 0x3 ;  /* 0x00000004060d7291 */ /* 0x000fe2000f8e18ff */
[----:B------:R-:W-:Y:S01]  /*48a0*/  SHF.L.U32 R30, R27, 0x1f, RZ ;  /* 0x0000001f1b1e7819 */ /* 0x000fe200000006ff */
[----:B------:R-:W-:Y:S01]  /*48b0*/  VIADD R26, R26, 0x1 ;  /* 0x000000011a1a7836 */ /* 0x000fe20000000000 */
[----:B------:R-:W-:Y:S04]  /*48c0*/  @P4 SHF.R.U32.HI R24, RZ, 0x10, R17 ;  /* 0x00000010ff184819 */ /* 0x000fe80000011611 */
[----:B------:R-:W5:Y:S02]  /*48d0*/  LDC.64 R12, c[0x0][0xb18] ;  /* 0x0002c600ff0c7b82 */ /* 0x000f640000000a00 */
[----:B------:R-:W1:Y:S01]  /*48e0*/  SYNCS.PHASECHK.TRANS64.TRYWAIT P5, [UR13+0x100], R30 ;  /* 0x0001001eff0075a7 */ /* 0x000e6200080a110d */
[C---:B---3--:R-:W-:Y:S05]  /*48f0*/  @!P1 IMAD.HI.U32 R8, R11.reuse, R8, RZ ;  /* 0x000000080b089227 */ /* 0x048fea00078e00ff */
[----:B--2---:R-:W2:Y:S01]  /*4900*/  @!P1 LDC R0, c[0x0][0xb20] ;  /* 0x0002c800ff009b82 */ /* 0x004ea20000000800 */
[----:B------:R-:W-:Y:S01]  /*4910*/  @!P1 SHF.R.U32.HI R8, RZ, R9, R8 ;  /* 0x00000009ff089219 */ /* 0x000fe20000011608 */
[----:B-----5:R-:W-:Y:S01]  /*4920*/  @!P1 IMAD.HI.U32 R13, R10, R13, RZ ;  /* 0x0000000d0a0d9227 */ /* 0x020fe200078e00ff */
[----:B------:R-:W-:Y:S05]  /*4930*/  @!P1 ISETP.NE.AND P0, PT, R12, 0x1, PT ;  /* 0x000000010c00980c */ /* 0x000fea0003f05270 */
[----:B------:R-:W3:Y:S01]  /*4940*/  @!P1 LDC R2, c[0x0][0xb0c] ;  /* 0x0002c300ff029b82 */ /* 0x000ee20000000800 */
[----:B--2---:R-:W-:Y:S02]  /*4950*/  @!P1 SHF.R.U32.HI R0, RZ, R0, R13 ;  /* 0x00000000ff009219 */ /* 0x004fe4000001160d */
[----:B---3--:R-:W-:Y:S02]  /*4960*/  @!P1 ISETP.NE.AND P3, PT, R2, 0x1, PT ;  /* 0x000000010200980c */ /* 0x008fe40003f65270 */
[----:B------:R-:W-:Y:S02]  /*4970*/  @!P1 SEL R9, R10, R0, !P0 ;  /* 0x000000000a099207 */ /* 0x000fe40004000000 */
[----:B------:R-:W-:Y:S02]  /*4980*/  ELECT P0, URZ, PT ;  /* 0x0000000000ff782f */ /* 0x000fe40003800000 */
[----:B------:R-:W-:Y:S05]  /*4990*/  @!P1 SEL R8, R11, R8, !P3 ;  /* 0x000000080b089207 */ /* 0x000fea0005800000 */
[----:B------:R-:W-:Y:S02]  /*49a0*/  @!P1 IMAD.IADD R0, R9, 0x1, -R8 ;  /* 0x0000000109009824 */ /* 0x000fe400078e0a08 */
[----:B------:R-:W-:Y:S02]  /*49b0*/  @!P1 IMAD.IADD R8, R8, 0x1, -R9 ;  /* 0x0000000108089824 */ /* 0x000fe400078e0a09 */
[----:B------:R-:W-:Y:S02]  /*49c0*/  @!P1 IMAD R11, R0, R2, R11 ;  /* 0x00000002000b9224 */ /* 0x000fe400078e020b */
[----:B------:R-:W-:Y:S01]  /*49d0*/  @!P1 IMAD R10, R8, R12, R10 ;  /* 0x0000000c080a9224 */ /* 0x000fe200078e020a */
[----:B-1----:R-:W-:Y:S06]  /*49e0*/  @!P5 BRA `(.L_x_86) ;  /* 0x0000002c00e8d947 */ /* 0x002fec0003800000 */
.L_x_168:
[----:B------:R-:W-:Y:S01]  /*49f0*/  UIADD3 UR25, UPT, UPT, UR13, 0xf0, URZ ;  /* 0x000000f00d197890 */ /* 0x000fe2000fffe0ff */
[----:B------:R-:W-:Y:S01]  /*4a00*/  PLOP3.LUT P0, PT, P2, P0, PT, 0xf2, 0x2f ;  /* 0x00000000002f781c */ /* 0x000fe20001701e72 */
[----:B------:R-:W-:Y:S01]  /*4a10*/  UMOV UR22, 0x0 ;  /* 0x0000000000167882 */ /* 0x000fe20000000000 */
[----:B------:R-:W-:Y:S01]  /*4a20*/  UMOV UR23, 0x10000000 ;  /* 0x1000000000177882 */ /* 0x000fe20000000000 */
[----:B------:R-:W-:Y:S01]  /*4a30*/  UPRMT UR21, UR37, 0x654, UR25 ;  /* 0x0000065425157896 */ /* 0x000fe20008000019 */
[----:B------:R-:W-:Y:S01]  /*4a40*/  UMOV UR28, UR36 ;  /* 0x00000024001c7c82 */ /* 0x000fe20008000000 */
[----:B------:R-:W-:Y:S01]  /*4a50*/  UMOV UR20, UR36 ;  /* 0x0000002400147c82 */ /* 0x000fe20008000000 */
[----:B------:R-:W-:Y:S01]  /*4a60*/  UMOV UR17, UR25 ;  /* 0x0000001900117c82 */ /* 0x000fe20008000000 */
[----:B------:R-:W-:Y:S01]  /*4a70*/  UMOV UR12, UR36 ;  /* 0x00000024000c7c82 */ /* 0x000fe20008000000 */
[----:B------:R-:W-:Y:S05]  /*4a80*/  @P4 R2UR UR36, R24 ;  /* 0x00000000182442ca */ /* 0x000fea00000e0000 */
[----:B------:R-:W-:Y:S01]  /*4a90*/  @!P0 IADD3 R2, P2, PT, R28, 0x580, RZ ;  /* 0x000005801c028810 */ /* 0x000fe20007f5e0ff */
[----:B------:R-:W-:Y:S01]  /*4aa0*/  @!P0 IMAD R76, R76, 0x30, RZ ;  /* 0x000000304c4c8824 */ /* 0x000fe200078e02ff */
[----:B------:R-:W-:Y:S01]  /*4ab0*/  VOTEU.ALL UP3, P0 ;  /* 0x0000000000ff7886 */ /* 0x000fe20000060000 */
[----:B------:R-:W-:Y:S01]  /*4ac0*/  VOTEU.ALL UP2, P0 ;  /* 0x0000000000ff7886 */ /* 0x000fe20000040000 */
[----:B------:R-:W-:Y:S01]  /*4ad0*/  @!P0 R2UR UR9, R2 ;  /* 0x00000000020982ca */ /* 0x000fe200000e0000 */
[----:B-1----:R-:W-:Y:S01]  /*4ae0*/  @!P0 IMAD.X R0, RZ, RZ, R29, P2 ;  /* 0x000000ffff008224 */ /* 0x002fe200010e061d */
[----:B------:R-:W-:Y:S01]  /*4af0*/  @!P0 R2UR UR26, R76 ;  /* 0x000000004c1a82ca */ /* 0x000fe200000e0000 */
[----:B------:R-:W-:Y:S01]  /*4b00*/  @!P0 IMAD.SHL.U32 R77, R77, 0x40, RZ ;  /* 0x000000404d4d8824 */ /* 0x000fe200078e00ff */
[----:B------:R-:W-:Y:S01]  /*4b10*/  VOTEU.ALL UP1, P0 ;  /* 0x0000000000ff7886 */ /* 0x000fe20000020000 */
[----:B------:R-:W-:Y:S01]  /*4b20*/  IMAD.IADD R76, R10, 0x1, R74 ;  /* 0x000000010a4c7824 */ /* 0x000fe200078e024a */
[----:B------:R-:W-:Y:S02]  /*4b30*/  @!P0 R2UR UR8, R0 ;  /* 0x00000000000882ca */ /* 0x000fe400000e0000 */
[----:B------:R-:W-:Y:S01]  /*4b40*/  @!P0 R2UR UR27, R77 ;  /* 0x000000004d1b82ca */ /* 0x000fe200000e0000 */
[----:B------:R-:W-:Y:S01]  /*4b50*/  @!UP1 UIMAD UR5, UR6, 0x1800, UR4 ;  /* 0x00001800060598a4 */ /* 0x000fe2000f8e0204 */
[----:B------:R-:W-:Y:S03]  /*4b60*/  IMAD.IADD R77, R11, 0x1, R75 ;  /* 0x000000010b4d7824 */ /* 0x000fe600078e024b */
[----:B------:R-:W-:Y:S01]  /*4b70*/  @!UP1 UIADD3 UR24, UPT, UPT, UR5, 0x200, URZ ;  /* 0x0000020005189890 */ /* 0x000fe2000fffe0ff */
[----:B------:R-:W-:Y:S01]  /*4b80*/  IMAD.U32 R8, RZ, RZ, UR9 ;  /* 0x00000009ff087e24 */ /* 0x000fe2000f8e00ff */
[----:B------:R-:W-:Y:S02]  /*4b90*/  @!UP1 UIADD3 UR18, UPT, UPT, UR26, 0x10, URZ ;  /* 0x000000101a129890 */ /* 0x000fe4000fffe0ff */
[----:B------:R-:W-:Y:S02]  /*4ba0*/  @!UP1 UIADD3 UR16, UPT, UPT, UR5, 0xa00, URZ ;  /* 0x00000a0005109890 */ /* 0x000fe4000fffe0ff */
[----:B------:R-:W-:Y:S01]  /*4bb0*/  IMAD.U32 R9, RZ, RZ, UR8 ;  /* 0x00000008ff097e24 */ /* 0x000fe2000f8e00ff */
[----:B------:R-:W-:Y:S01]  /*4bc0*/  @!P0 R2UR UR30, R8 ;  /* 0x00000000081e82ca */ /* 0x000fe200000e0000 */
[----:B------:R-:W-:Y:S01]  /*4bd0*/  UMOV UR19, UR27 ;  /* 0x0000001b00137c82 */ /* 0x000fe20008000000 */
[----:B------:R-:W-:Y:S02]  /*4be0*/  @!UP1 UIADD3 UR10, UPT, UPT, UR26, 0x20, URZ ;  /* 0x000000201a0a9890 */ /* 0x000fe4000fffe0ff */
[----:B------:R-:W-:Y:S01]  /*4bf0*/  @!P0 R2UR UR31, R9 ;  /* 0x00000000091f82ca */ /* 0x000fe200000e0000 */
[----:B------:R-:W-:Y:S01]  /*4c00*/  @!UP1 UIADD3 UR8, UPT, UPT, UR5, 0x1200, URZ ;  /* 0x0000120005089890 */ /* 0x000fe2000fffe0ff */
[----:B------:R-:W-:Y:S01]  /*4c10*/  VOTEU.ALL UP1, P0 ;  /* 0x0000000000ff7886 */ /* 0x000fe20000020000 */
[----:B------:R-:W-:Y:S01]  /*4c20*/  UMOV UR9, UR25 ;  /* 0x0000001900097c82 */ /* 0x000fe20008000000 */
[----:B------:R-:W-:Y:S09]  /*4c30*/  UMOV UR11, UR27 ;  /* 0x0000001b000b7c82 */ /* 0x000ff20008000000 */
[----:B------:R2:W-:Y:S01]  /*4c40*/  @!UP3 UTMALDG.3D [UR24], [UR30], desc[UR22] ;  /* 0x000016181e00b5b4 */ /* 0x0005e20008011000 */
[----:B------:R2:W-:Y:S01]  /*4c50*/  @!UP2 UTMALDG.3D [UR16], [UR30], desc[UR22] ;  /* 0x000016101e00a5b4 */ /* 0x0005e20008011000 */
[----:B------:R2:W-:Y:S01]  /*4c60*/  @!UP1 UTMALDG.3D [UR8], [UR30], desc[UR22] ;  /* 0x000016081e0095b4 */ /* 0x0005e20008011000 */
[----:B------:R2:W-:Y:S01]  /*4c70*/  @!P0 SYNCS.ARRIVE.TRANS64.RED.A0TR RZ, [UR13+0xf0], R23 ;  /* 0x0000f017ffff89a7 */ /* 0x0005e2000830040d */
[C---:B------:R-:W-:Y:S04]  /*4c80*/  ISETP.NE.AND P0, PT, R26.reuse, 0x2, PT ;  /* 0x000000021a00780c */ /* 0x040fe80003f05270 */
[----:B------:R-:W-:Y:S02]  /*4c90*/  SEL R0, RZ, 0x1, P0 ;  /* 0x00000001ff007807 */ /* 0x000fe40000000000 */
[----:B------:R-:W-:Y:S02]  /*4ca0*/  SEL R26, R26, RZ, P0 ;  /* 0x000000ff1a1a7207 */ /* 0x000fe40000000000 */
[----:B------:R-:W-:Y:S01]  /*4cb0*/  LOP3.LUT R25, R25, R0, RZ, 0x3c, !PT ;  /* 0x0000000019197212 */ /* 0x000fe200078e3cff */
[----:B------:R-:W-:Y:S01]  /*4cc0*/  SYNCS.ARRIVE.TRANS64.RED.A1T0 RZ, [UR21], RZ ;  /* 0x000000ffffff79a7 */ /* 0x000fe20008100415 */
[----:B------:R-:W-:Y:S04]  /*4cd0*/  UIADD3 UR21, UPT, UPT, UR6, 0x1, URZ ;  /* 0x0000000106157890 */ /* 0x000fe8000fffe0ff */
[----:B------:R-:W-:Y:S04]  /*4ce0*/  UISETP.NE.AND UP1, UPT, UR21, 0x2, UPT ;  /* 0x000000021500788c */ /* 0x000fe8000bf25270 */
[----:B------:R-:W-:Y:S02]  /*4cf0*/  USEL UR13, URZ, 0x1, UP1 ;  /* 0x00000001ff0d7887 */ /* 0x000fe40008800000 */
[----:B------:R-:W-:Y:S02]  /*4d00*/  USEL UR6, UR21, URZ, UP1 ;  /* 0x000000ff15067287 */ /* 0x000fe40008800000 */
[----:B------:R-:W-:Y:S02]  /*4d10*/  UPLOP3.LUT UP1, UPT, UPT, UPT, UPT, 0x80, 0x8 ;  /* 0x000000000008789c */ /* 0x000fe40003f2f070 */
[----:B------:R-:W-:Y:S01]  /*4d20*/  LOP3.LUT R27, R27, UR13, RZ, 0x3c, !PT ;  /* 0x0000000d1b1b7c12 */ /* 0x000fe2000f8e3cff */
[----:B--2---:R-:W-:Y:S08]  /*4d30*/  @P4 BRA `(.L_x_87) ;  /* 0xfffffff400644947 */ /* 0x004ff0000383ffff */
[----:B------:R-:W-:Y:S01]  /*4d40*/  UIADD3 UR5, UPT, UPT, UR4, 0x100, URZ ;  /* 0x0000010004057890 */ /* 0x000fe2000fffe0ff */
[----:B------:R-:W-:-:S03]  /*4d50*/  SHF.L.U32 R2, R27, 0x1f, RZ ;  /* 0x0000001f1b027819 */ /* 0x000fc600000006ff */
[----:B------:R-:W-:-:S09]  /*4d60*/  ULEA UR4, UR6, UR5, 0x3 ;  /* 0x0000000506047291 */ /* 0x000fd2000f8e18ff */
[----:B------:R-:W1:Y:S02]  /*4d70*/  SYNCS.PHASECHK.TRANS64.TRYWAIT P0, [UR4], R2 ;  /* 0x00000002ff0075a7 */ /* 0x000e640008001104 */
[----:B-1----:R-:W-:Y:S05]  /*4d80*/  @!P0 BRA `(.L_x_88) ;  /* 0x0000002c00188947 */ /* 0x002fea0003800000 */
.L_x_170:
[----:B------:R-:W-:-:S04]  /*4d90*/  UIADD3 UR6, UPT, UPT, UR6, 0x1, URZ ;  /* 0x0000000106067890 */ /* 0x000fc8000fffe0ff */
[----:B------:R-:W-:-:S04]  /*4da0*/  UISETP.NE.AND UP0, UPT, UR6, 0x2, UPT ;  /* 0x000000020600788c */ /* 0x000fc8000bf05270 */
[----:B------:R-:W-:Y:S02]  /*4db0*/  USEL UR4, URZ, 0x1, UP0 ;  /* 0x00000001ff047887 */ /* 0x000fe40008000000 */
[----:B------:R-:W-:-:S04]  /*4dc0*/  USEL UR6, UR6, URZ, UP0 ;  /* 0x000000ff06067287 */ /* 0x000fc80008000000 */
[----:B------:R-:W-:Y:S01]  /*4dd0*/  ULEA UR6, UR6, UR5, 0x3 ;  /* 0x0000000506067291 */ /* 0x000fe2000f8e18ff */
[----:B-1----:R-:W-:-:S04]  /*4de0*/  LOP3.LUT R2, R27, UR4, RZ, 0x3c, !PT ;  /* 0x000000041b027c12 */ /* 0x002fc8000f8e3cff */
[----:B------:R-:W-:Y:S01]  /*4df0*/  SHF.L.U32 R2, R2, 0x1f, RZ ;  /* 0x0000001f02027819 */ /* 0x000fe200000006ff */
[----:B------:R-:W-:-:S07]  /*4e00*/  IMAD.U32 R0, RZ, RZ, UR6 ;  /* 0x00000006ff007e24 */ /* 0x000fce000f8e00ff */
.L_x_89:
[----:B-1----:R1:W2:Y:S02]  /*4e10*/  SYNCS.PHASECHK.TRANS64.TRYWAIT P0, [R0+URZ], R2 ;  /* 0x00000002000075a7 */ /* 0x0022a400080011ff */
[----:B--2---:R-:W-:Y:S05]  /*4e20*/  @!P0 NANOSLEEP.SYNCS 0x989680 ;  /* 0x009896800000895d */ /* 0x004fea0003900000 */
[----:B------:R-:W2:Y:S02]  /*4e30*/  @!P0 SYNCS.PHASECHK.TRANS64 P0, [R0+URZ], R2 ;  /* 0x00000002000085a7 */ /* 0x000ea400080010ff */
[----:B--2---:R-:W-:Y:S05]  /*4e40*/  @P0 EXIT ;  /* 0x000000000000094d */ /* 0x004fea0003800000 */
[----:B------:R-:W-:Y:S05]  /*4e50*/  BRA `(.L_x_89) ;  /* 0xfffffffc00ec7947 */ /* 0x000fea000383ffff */
.L_x_79:
[----:B------:R-:W-:-:S06]  /*4e60*/  UISETP.GE.AND UP1, UPT, UR8, 0x4, UPT ;  /* 0x000000040800788c */ /* 0x000fcc000bf26270 */
[----:B------:R-:W-:-:S13]  /*4e70*/  PLOP3.LUT P0, PT, PT, PT, UP1, 0x80, 0x8 ;  /* 0x000000000008781c */ /* 0x000fda0003f0f018 */
[----:B------:R-:W-:Y:S05]  /*4e80*/  @!P0 EXIT ;  /* 0x000000000000894d */ /* 0x000fea0003800000 */
[----:B------:R-:W-:Y:S01]  /*4e90*/  BAR.SYNC.DEFER_BLOCKING 0x6, 0xa0 ;  /* 0x0182800000007b1d */ /* 0x000fe20000010000 */
[C---:B------:R-:W-:Y:S01]  /*4ea0*/  IMAD.SHL.U32 R3, R89.reuse, 0x10, RZ ;  /* 0x0000001059037824 */ /* 0x040fe200078e00ff */
[----:B------:R-:W-:Y:S01]  /*4eb0*/  SHF.R.U32.HI R4, RZ, 0x1, R89 ;  /* 0x00000001ff047819 */ /* 0x000fe20000011659 */
[C---:B------:R-:W-:Y:S01]  /*4ec0*/  IMAD.SHL.U32 R2, R89.reuse, 0x8, RZ ;  /* 0x0000000859027824 */ /* 0x040fe200078e00ff */
[----:B------:R-:W-:Y:S01]  /*4ed0*/  CS2R R86, SRZ ;  /* 0x0000000000567805 */ /* 0x000fe2000001ff00 */
[----:B------:R-:W-:Y:S01]  /*4ee0*/  IMAD.U32 R16, R89, 0x10000, RZ ;  /* 0x0001000059107824 */ /* 0x000fe200078e00ff */
[----:B------:R-:W-:Y:S02]  /*4ef0*/  UMOV UR42, 0x400 ;  /* 0x00000400002a7882 */ /* 0x000fe40000000000 */
[----:B------:R-:W1:Y:S01]  /*4f00*/  LDC R81, c[0x0][0x370] ;  /* 0x0000dc00ff517b82 */ /* 0x000e620000000800 */
[----:B------:R-:W-:Y:S01]  /*4f10*/  ULEA UR42, UR37, UR42, 0x18 ;  /* 0x0000002a252a7291 */ /* 0x000fe2000f8ec0ff */
[----:B------:R-:W-:Y:S01]  /*4f20*/  LOP3.LUT R5, R3, 0x40, RZ, 0xc0, !PT ;  /* 0x0000004003057812 */ /* 0x000fe200078ec0ff */
[----:B------:R-:W-:Y:S01]  /*4f30*/  IMAD.SHL.U32 R82, R89, 0x2, RZ ;  /* 0x0000000259527824 */ /* 0x000fe200078e00ff */
[----:B------:R-:W-:Y:S01]  /*4f40*/  LOP3.LUT R2, R2, 0x300, RZ, 0xc0, !PT ;  /* 0x0000030002027812 */ /* 0x000fe200078ec0ff */
[----:B------:R-:W-:Y:S01]  /*4f50*/  IMAD.MOV.U32 R88, RZ, RZ, 0x1 ;  /* 0x00000001ff587424 */ /* 0x000fe200078e00ff */
[----:B------:R-:W-:Y:S01]  /*4f60*/  LOP3.LUT R4, R5, 0x8, R4, 0xf8, !PT ;  /* 0x0000000805047812 */ /* 0x000fe200078ef804 */
[----:B------:R-:W-:Y:S01]  /*4f70*/  IMAD.MOV.U32 R49, RZ, RZ, RZ ;  /* 0x000000ffff317224 */ /* 0x000fe200078e00ff */
[----:B------:R-:W2:Y:S01]  /*4f80*/  LDC R46, c[0x0][0xb0c] ;  /* 0x0002c300ff2e7b82 */ /* 0x000ea20000000800 */
[--C-:B------:R-:W-:Y:S01]  /*4f90*/  LOP3.LUT R2, R2, 0x30, R3.reuse, 0xf8, !PT ;  /* 0x0000003002027812 */ /* 0x100fe200078ef803 */
[----:B------:R-:W-:Y:S01]  /*4fa0*/  IMAD.MOV.U32 R91, RZ, RZ, RZ ;  /* 0x000000ffff5b7224 */ /* 0x000fe200078e00ff */
[----:B------:R-:W-:Y:S01]  /*4fb0*/  LOP3.LUT R16, R16, 0x600000, RZ, 0xc0, !PT ;  /* 0x0060000010107812 */ /* 0x000fe200078ec0ff */
[----:B------:R-:W-:Y:S01]  /*4fc0*/  IMAD.MOV.U32 R85, RZ, RZ, RZ ;  /* 0x000000ffff557224 */ /* 0x000fe200078e00ff */
[----:B------:R-:W-:Y:S01]  /*4fd0*/  LOP3.LUT R82, R4, 0x8, R82, 0x78, !PT ;  /* 0x0000000804527812 */ /* 0x000fe200078e7852 */
[----:B------:R-:W4:Y:S01]  /*4fe0*/  LDCU.64 UR48, c[0x0][0x348] ;  /* 0x00006900ff3077ac */ /* 0x000f220008000a00 */
[----:B------:R-:W-:Y:S01]  /*4ff0*/  LOP3.LUT R2, R2, 0x80, R3, 0xf8, !PT ;  /* 0x0000008002027812 */ /* 0x000fe200078ef803 */
[----:B------:R-:W1:Y:S01]  /*5000*/  LDC R79, c[0x0][0xb20] ;  /* 0x0002c800ff4f7b82 */ /* 0x000e620000000800 */
[----:B------:R-:W3:Y:S01]  /*5010*/  LDS R0, [UR42+0x1d0] ;  /* 0x0001d02aff007984 */ /* 0x000ee20008000800 */
[----:B------:R-:W-:Y:S01]  /*5020*/  LOP3.LUT R89, R89, 0x60, RZ, 0xc0, !PT ;  /* 0x0000006059597812 */ /* 0x000fe200078ec0ff */
[----:B------:R-:W1:Y:S01]  /*5030*/  LDCU.64 UR38, c[0x0][0x888] ;  /* 0x00011100ff2677ac */ /* 0x000e620008000a00 */
[----:B------:R-:W-:Y:S01]  /*5040*/  LOP3.LUT R82, R2, R82, RZ, 0xfc, !PT ;  /* 0x0000005202527212 */ /* 0x000fe200078efcff */
[----:B------:R-:W-:-:S03]  /*5050*/  UIADD3 UR45, UPT, UPT, UR42, 0x200, URZ ;  /* 0x000002002a2d7890 */ /* 0x000fc6000fffe0ff */
[----:B------:R-:W1:Y:S01]  /*5060*/  LDC R45, c[0x0][0xb30] ;  /* 0x0002cc00ff2d7b82 */ /* 0x000e620000000800 */
[----:B------:R-:W-:Y:S01]  /*5070*/  UMOV UR44, URZ ;  /* 0x000000ff002c7c82 */ /* 0x000fe20008000000 */
[----:B------:R-:W-:-:S06]  /*5080*/  UMOV UR43, URZ ;  /* 0x000000ff002b7c82 */ /* 0x000fcc0008000000 */
[----:B------:R-:W1:Y:S08]  /*5090*/  LDC.64 R72, c[0x0][0xb10] ;  /* 0x0002c400ff487b82 */ /* 0x000e700000000a00 */
[----:B------:R-:W1:Y:S08]  /*50a0*/  LDC.64 R42, c[0x0][0xb18] ;  /* 0x0002c600ff2a7b82 */ /* 0x000e700000000a00 */
[----:B------:R-:W1:Y:S08]  /*50b0*/  LDC.64 R68, c[0x0][0x888] ;  /* 0x00022200ff447b82 */ /* 0x000e700000000a00 */
[----:B------:R-:W1:Y:S01]  /*50c0*/  LDC.64 R40, c[0x0][0xb28] ;  /* 0x0002ca00ff287b82 */ /* 0x000e620000000a00 */
[----:B---3--:R-:W-:-:S07]  /*50d0*/  IMAD.IADD R16, R0, 0x1, R16 ;  /* 0x0000000100107824 */ /* 0x008fce00078e0210 */
[----:B------:R-:W3:Y:S08]  /*50e0*/  LDC.64 R70, c[0x0][0x890] ;  /* 0x00022400ff467b82 */ /* 0x000ef00000000a00 */
[----:B------:R-:W1:Y:S08]  /*50f0*/  LDC.64 R66, c[0x0][0x8b0] ;  /* 0x00022c00ff427b82 */ /* 0x000e700000000a00 */
[----:B------:R-:W1:Y:S08]  /*5100*/  LDC.64 R64, c[0x0][0x8a8] ;  /* 0x00022a00ff407b82 */ /* 0x000e700000000a00 */
[----:B--2-4-:R-:W1:Y:S02]  /*5110*/  LDC R80, c[0x0][0x374] ;  /* 0x0000dd00ff507b82 */ /* 0x014e640000000800 */
.L_x_111:
[C---:B------:R-:W-:Y:S02]  /*5120*/  LEA R0, R91.reuse, UR42, 0x3 ;  /* 0x0000002a5b007c11 */ /* 0x040fe4000f8e18ff */
[----:B------:R-:W-:Y:S02]  /*5130*/  SHF.L.U32 R2, R86, 0x1f, RZ ;  /* 0x0000001f56027819 */ /* 0x000fe400000006ff */
[----:B------:R-:W-:Y:S02]  /*5140*/  LEA R20, R91, UR42, 0x4 ;  /* 0x0000002a5b147c11 */ /* 0x000fe4000f8e20ff */
[----:B------:R-:W2:Y:S02]  /*5150*/  SYNCS.PHASECHK.TRANS64.TRYWAIT P0, [R0+URZ+0x120], R2 ;  /* 0x00012002000075a7 */ /* 0x000ea400080011ff */
[----:B--2---:R-:W-:Y:S05]  /*5160*/  @!P0 BRA `(.L_x_90) ;  /* 0x0000002800388947 */ /* 0x004fea0003800000 */
.L_x_171:
[----:B------:R-:W4:Y:S01]  /*5170*/  LDC.64 R10, c[0x0][0xb10] ;  /* 0x0002c400ff0a7b82 */ /* 0x000f220000000a00 */
[----:B------:R-:W3:Y:S01]  /*5180*/  LDS.128 R20, [R20+0x1b0] ;  /* 0x0001b00014147984 */ /* 0x000ee20000000c00 */
[----:B-1----:R-:W-:Y:S01]  /*5190*/  ISETP.NE.AND P1, PT, R45, 0x1, PT ;  /* 0x000000012d00780c */ /* 0x002fe20003f25270 */
[----:B--2---:R-:W-:Y:S01]  /*51a0*/  VIADD R0, R0, 0x130 ;  /* 0x0000013000007836 */ /* 0x004fe20000000000 */
[----:B------:R-:W-:Y:S04]  /*51b0*/  ISETP.GE.AND P0, PT, R44, 0x1, PT ;  /* 0x000000012c00780c */ /* 0x000fe80003f06270 */
[----:B------:R-:W1:Y:S01]  /*51c0*/  LDC.64 R8, c[0x0][0xb18] ;  /* 0x0002c600ff087b82 */ /* 0x000e620000000a00 */
[----:B------:R-:W-:Y:S01]  /*51d0*/  PRMT R0, RZ, 0x654, R0 ;  /* 0x00000654ff007816 */ /* 0x000fe20000000000 */
[----:B------:R-:W-:Y:S01]  /*51e0*/  @!PT LDS RZ, [RZ] ;  /* 0x00000000fffff984 */ /* 0x000fe20000000800 */
[----:B------:R-:W-:Y:S01]  /*51f0*/  @!PT LDS RZ, [RZ] ;  /* 0x00000000fffff984 */ /* 0x000fe20000000800 */
[----:B------:R-:W-:Y:S01]  /*5200*/  @!PT LDS RZ, [RZ] ;  /* 0x00000000fffff984 */ /* 0x000fe20000000800 */
[----:B------:R-:W-:Y:S01]  /*5210*/  @!PT LDS RZ, [RZ] ;  /* 0x00000000fffff984 */ /* 0x000fe20000000800 */
[----:B------:R2:W-:Y:S06]  /*5220*/  MEMBAR.ALL.CTA ;  /* 0x0000000000007992 */ /* 0x0005ec0000008000 */
[----:B--2---:R-:W2:Y:S01]  /*5230*/  FENCE.VIEW.ASYNC.S ;  /* 0x00000000000073c6 */ /* 0x004ea20000000000 */
[----:B------:R-:W1:Y:S08]  /*5240*/  @!P1 LDC R12, c[0x0][0xb20] ;  /* 0x0002c800ff0c9b82 */ /* 0x000e700000000800 */
[----:B------:R-:W1:Y:S01]  /*5250*/  @!P1 LDC R7, c[0x0][0xb0c] ;  /* 0x0002c300ff079b82 */ /* 0x000e620000000800 */
[----:B--2---:R2:W-:Y:S01]  /*5260*/  SYNCS.ARRIVE.TRANS64.RED.A1T0 RZ, [R0+URZ], RZ ;  /* 0x000000ff00ff79a7 */ /* 0x0045e200081004ff */
[----:B---3--:R-:W-:Y:S04]  /*5270*/  LOP3.LUT P4, RZ, R22, 0x1, RZ, 0xc0, !PT ;  /* 0x0000000116ff7812 */ /* 0x008fe8000788c0ff */
[----:B------:R-:W-:Y:S09]  /*5280*/  P2R R90, PR, RZ, 0x10 ;  /* 0x00000010ff5a7803 */ /* 0x000ff20000000000 */
[----:B------:R-:W-:Y:S02]  /*5290*/  @P4 MOV R48, R20 ;  /* 0x0000001400304202 */ /* 0x000fe40000000f00 */
[----:B------:R-:W-:Y:S01]  /*52a0*/  @P4 LOP3.LUT R47, R21, 0xffff, RZ, 0xc0, !PT ;  /* 0x0000ffff152f4812 */ /* 0x000fe200078ec0ff */
[----:B--2-4-:R-:W-:Y:S06]  /*52b0*/  @!P0 BRA `(.L_x_91) ;  /* 0x0000000000a48947 */ /* 0x014fec0003800000 */
[----:B------:R-:W-:Y:S01]  /*52c0*/  IMAD.HI.U32 R0, R80, R43, RZ ;  /* 0x0000002b50007227 */ /* 0x000fe200078e00ff */
[----:B------:R-:W-:Y:S02]  /*52d0*/  ISETP.NE.AND P0, PT, R42, 0x1, PT ;  /* 0x000000012a00780c */ /* 0x000fe40003f05270 */
[----:B------:R-:W-:Y:S01]  /*52e0*/  ISETP.NE.AND P2, PT, R44, 0x1, PT ;  /* 0x000000012c00780c */ /* 0x000fe20003f45270 */
[----:B------:R-:W-:Y:S01]  /*52f0*/  IMAD.HI.U32 R4, R81, R72, RZ ;  /* 0x0000004851047227 */ /* 0x000fe200078e00ff */
[----:B------:R-:W-:Y:S02]  /*5300*/  SHF.R.U32.HI R0, RZ, R79, R0 ;  /* 0x0000004fff007219 */ /* 0x000fe40000011600 */
[----:B------:R-:W-:Y:S01]  /*5310*/  ISETP.NE.AND P3, PT, R46, 0x1, PT ;  /* 0x000000012e00780c */ /* 0x000fe20003f65270 */
[----:B------:R-:W-:Y:S01]  /*5320*/  IMAD.HI.U32 R6, R47, R43, RZ ;  /* 0x0000002b2f067227 */ /* 0x000fe200078e00ff */
[-C--:B------:R-:W-:Y:S02]  /*5330*/  SHF.R.U32.HI R4, RZ, R73.reuse, R4 ;  /* 0x00000049ff047219 */ /* 0x080fe40000011604 */
[----:B------:R-:W-:Y:S01]  /*5340*/  SEL R0, R80, R0, !P0 ;  /* 0x0000000050007207 */ /* 0x000fe20004000000 */
[----:B------:R-:W-:Y:S01]  /*5350*/  IMAD.HI.U32 R5, R48, R72, RZ ;  /* 0x0000004830057227 */ /* 0x000fe200078e00ff */
[----:B------:R-:W-:Y:S03]  /*5360*/  SEL R4, R81, R4, !P3 ;  /* 0x0000000451047207 */ /* 0x000fe60005800000 */
[-C--:B------:R-:W-:Y:S01]  /*5370*/  IMAD.HI.U32 R3, R0, R40.reuse, RZ ;  /* 0x0000002800037227 */ /* 0x080fe200078e00ff */
[----:B------:R-:W-:Y:S03]  /*5380*/  SHF.R.U32.HI R5, RZ, R73, R5 ;  /* 0x00000049ff057219 */ /* 0x000fe60000011605 */
[----:B------:R-:W-:Y:S01]  /*5390*/  IMAD.HI.U32 R2, R4, R40, RZ ;  /* 0x0000002804027227 */ /* 0x000fe200078e00ff */
[----:B------:R-:W-:Y:S02]  /*53a0*/  @P2 SHF.R.U32.HI R0, RZ, R41, R3 ;  /* 0x00000029ff002219 */ /* 0x000fe40000011603 */
[----:B------:R-:W-:Y:S02]  /*53b0*/  SHF.R.U32.HI R3, RZ, R79, R6 ;  /* 0x0000004fff037219 */ /* 0x000fe40000011606 */
[----:B------:R-:W-:Y:S01]  /*53c0*/  @P2 SHF.R.U32.HI R4, RZ, R41, R2 ;  /* 0x00000029ff042219 */ /* 0x000fe20000011602 */
[----:B------:R-:W-:Y:S01]  /*53d0*/  IMAD R0, R44, R0, RZ ;  /* 0x000000002c007224 */ /* 0x000fe200078e02ff */
[----:B------:R-:W-:Y:S02]  /*53e0*/  SEL R3, R47, R3, !P0 ;  /* 0x000000032f037207 */ /* 0x000fe40004000000 */
[----:B------:R-:W-:Y:S01]  /*53f0*/  SEL R2, R48, R5, !P3 ;  /* 0x0000000530027207 */ /* 0x000fe20005800000 */
[----:B------:R-:W-:Y:S01]  /*5400*/  IMAD R5, R44, R4, RZ ;  /* 0x000000042c057224 */ /* 0x000fe200078e02ff */
[C---:B------:R-:W-:Y:S01]  /*5410*/  ISETP.GE.AND P0, PT, R3.reuse, R0, PT ;  /* 0x000000000300720c */ /* 0x040fe20003f06270 */
[C---:B------:R-:W-:Y:S03]  /*5420*/  IMAD.HI.U32 R0, R3.reuse, R40, RZ ;  /* 0x0000002803007227 */ /* 0x040fe600078e00ff */
[C---:B------:R-:W-:Y:S02]  /*5430*/  ISETP.GE.OR P0, PT, R2.reuse, R5, P0 ;  /* 0x000000050200720c */ /* 0x040fe40000706670 */
[----:B------:R-:W-:Y:S04]  /*5440*/  SHF.R.U32.HI R0, RZ, R41, R0 ;  /* 0x00000029ff007219 */ /* 0x000fe80000011600 */
[C---:B------:R-:W-:Y:S05]  /*5450*/  SEL R6, R3.reuse, R0, !P2 ;  /* 0x0000000003067207 */ /* 0x040fea0005000000 */
        /* <DEDUP_REMOVED lines=14> */
[----:B------:R-:W-:Y:S07]  /*5540*/  IMAD R47, R3, R42, R47 ;  /* 0x0000002a032f7224 */ /* 0x000fee00078e022f */
.L_x_91:
[----:B------:R-:W-:Y:S01]  /*5550*/  @!P1 IMAD.HI.U32 R0, R48, R10, RZ ;  /* 0x0000000a30009227 */ /* 0x000fe200078e00ff */
[----:B-1----:R-:W-:Y:S01]  /*5560*/  @!P1 ISETP.NE.AND P0, PT, R8, 0x1, PT ;  /* 0x000000010800980c */ /* 0x002fe20003f05270 */
[----:B------:R-:W-:Y:S01]  /*5570*/  ULOP3.LUT UP0, URZ, UR45, 0x90, URZ, 0xc0, !UPT ;  /* 0x000000902dff7892 */ /* 0x000fe2000f80c0ff */
[----:B------:R-:W-:Y:S01]  /*5580*/  @!P1 ISETP.NE.AND P2, PT, R7, 0x1, PT ;  /* 0x000000010700980c */ /* 0x000fe20003f45270 */
[----:B------:R-:W-:Y:S01]  /*5590*/  @!P1 IMAD.HI.U32 R2, R47, R9, RZ ;  /* 0x000000092f029227 */ /* 0x000fe200078e00ff */
[----:B------:R-:W-:Y:S02]  /*55a0*/  @!P1 SHF.R.U32.HI R0, RZ, R11, R0 ;  /* 0x0000000bff009219 */ /* 0x000fe40000011600 */
[----:B------:R-:W-:Y:S01]  /*55b0*/  @P4 SHF.R.U32.HI R84, RZ, 0x10, R21 ;  /* 0x00000010ff544819 */ /* 0x000fe20000011615 */
[----:B------:R-:W-:Y:S01]  /*55c0*/  VIADD R91, R91, 0x1 ;  /* 0x000000015b5b7836 */ /* 0x000fe20000000000 */
[----:B------:R-:W-:Y:S02]  /*55d0*/  @!P1 SHF.R.U32.HI R2, RZ, R12, R2 ;  /* 0x0000000cff029219 */ /* 0x000fe40000011602 */
[----:B------:R-:W-:Y:S02]  /*55e0*/  @!P1 SEL R3, R48, R0, !P2 ;  /* 0x0000000030039207 */ /* 0x000fe40005000000 */
[----:B------:R-:W-:Y:S05]  /*55f0*/  @!P1 SEL R2, R47, R2, !P0 ;  /* 0x000000022f029207 */ /* 0x000fea0004000000 */
[----:B------:R-:W-:Y:S02]  /*5600*/  @!P1 IMAD.IADD R0, R2, 0x1, -R3 ;  /* 0x0000000102009824 */ /* 0x000fe400078e0a03 */
[----:B------:R-:W-:Y:S02]  /*5610*/  @!P1 IMAD.IADD R2, R3, 0x1, -R2 ;  /* 0x0000000103029824 */ /* 0x000fe400078e0a02 */
[----:B------:R-:W-:Y:S02]  /*5620*/  @!P1 IMAD R48, R0, R7, R48 ;  /* 0x0000000700309224 */ /* 0x000fe400078e0230 */
[----:B------:R-:W-:Y:S01]  /*5630*/  @!P1 IMAD R47, R2, R8, R47 ;  /* 0x00000008022f9224 */ /* 0x000fe200078e022f */
[----:B------:R-:W-:Y:S06]  /*5640*/  BRA.U !UP0, `(.L_x_92) ;  /* 0x00000001087c7547 */ /* 0x000fec000b800000 */
[----:B------:R-:W1:Y:S01]  /*5650*/  LDCU.64 UR8, c[0x4][0x80] ;  /* 0x01001000ff0877ac */ /* 0x000e620008000a00 */
[----:B------:R-:W-:Y:S01]  /*5660*/  MOV R2, 0x0 ;  /* 0x0000000000027802 */ /* 0x000fe20000000f00 */
[----:B------:R-:W-:Y:S02]  /*5670*/  HFMA2 R12, -RZ, RZ, 0, 5.9604644775390625e-08 ;  /* 0x00000001ff0c7431 */ /* 0x000fe400000001ff */
[----:B------:R-:W-:Y:S01]  /*5680*/  IMAD.MOV.U32 R8, RZ, RZ, 0x70 ;  /* 0x00000070ff087424 */ /* 0x000fe200078e00ff */
[----:B------:R2:W3:Y:S01]  /*5690*/  LDC.64 R14, c[0x4][R2] ;  /* 0x01000000020e7b82 */ /* 0x0004e20000000a00 */
[----:B------:R-:W4:Y:S01]  /*56a0*/  LDCU.64 UR6, c[0x4][0x88] ;  /* 0x01001100ff0677ac */ /* 0x000f220008000a00 */
[----:B------:R-:W-:Y:S01]  /*56b0*/  IMAD.MOV.U32 R13, RZ, RZ, RZ ;  /* 0x000000ffff0d7224 */ /* 0x000fe200078e00ff */
[----:B------:R-:W2:Y:S01]  /*56c0*/  LDCU.64 UR4, c[0x4][0x8] ;  /* 0x01000100ff0477ac */ /* 0x000ea20008000a00 */
[----:B-1----:R-:W-:Y:S01]  /*56d0*/  MOV R5, UR9 ;  /* 0x0000000900057c02 */ /* 0x002fe20008000f00 */
[----:B------:R-:W-:Y:S01]  /*56e0*/  IMAD.U32 R4, RZ, RZ, UR8 ;  /* 0x00000008ff047e24 */ /* 0x000fe2000f8e00ff */
[----:B----4-:R-:W-:Y:S01]  /*56f0*/  MOV R7, UR7 ;  /* 0x0000000700077c02 */ /* 0x010fe20008000f00 */
[----:B------:R-:W-:Y:S01]  /*5700*/  IMAD.U32 R6, RZ, RZ, UR6 ;  /* 0x00000006ff067e24 */ /* 0x000fe2000f8e00ff */
[----:B--2---:R-:W-:Y:S01]  /*5710*/  MOV R11, UR5 ;  /* 0x00000005000b7c02 */ /* 0x004fe20008000f00 */
[----:B------:R-:W-:Y:S02]  /*5720*/  IMAD.U32 R10, RZ, RZ, UR4 ;  /* 0x00000004ff0a7e24 */ /* 0x000fe4000f8e00ff */
[----:B------:R-:W-:Y:S07]  /*5730*/  LEPC R20, `(.L_x_93) ;  /* 0x000000001014794e */ /* 0x000fee0000000000 */
[----:B---3-5:R-:W-:Y:S05]  /*5740*/  CALL.ABS.NOINC R14 ;  /* 0x000000000e007343 */ /* 0x028fea0003c00000 */
.L_x_93:
[----:B------:R-:W1:Y:S01]  /*5750*/  LDCU.64 UR8, c[0x4][0x80] ;  /* 0x01001000ff0877ac */ /* 0x000e620008000a00 */
[----:B------:R-:W2:Y:S01]  /*5760*/  LDC.64 R2, c[0x4][R2] ;  /* 0x0100000002027b82 */ /* 0x000ea20000000a00 */
[----:B------:R-:W-:Y:S02]  /*5770*/  HFMA2 R12, -RZ, RZ, 0, 5.9604644775390625e-08 ;  /* 0x00000001ff0c7431 */ /* 0x000fe400000001ff */
[----:B------:R-:W-:Y:S02]  /*5780*/  IMAD.MOV.U32 R8, RZ, RZ, 0x70 ;  /* 0x00000070ff087424 */ /* 0x000fe400078e00ff */
[----:B------:R-:W-:Y:S01]  /*5790*/  IMAD.MOV.U32 R13, RZ, RZ, RZ ;  /* 0x000000ffff0d7224 */ /* 0x000fe200078e00ff */
[----:B------:R-:W3:Y:S01]  /*57a0*/  LDCU.64 UR6, c[0x4][0x88] ;  /* 0x01001100ff0677ac */ /* 0x000ee20008000a00 */
[----:B------:R-:W4:Y:S01]  /*57b0*/  LDCU.64 UR4, c[0x4][0x8] ;  /* 0x01000100ff0477ac */ /* 0x000f220008000a00 */
[----:B-1----:R-:W-:Y:S02]  /*57c0*/  MOV R4, UR8 ;  /* 0x0000000800047c02 */ /* 0x002fe40008000f00 */
[----:B------:R-:W-:Y:S02]  /*57d0*/  MOV R5, UR9 ;  /* 0x0000000900057c02 */ /* 0x000fe40008000f00 */
[----:B---3--:R-:W-:Y:S01]  /*57e0*/  MOV R7, UR7 ;  /* 0x0000000700077c02 */ /* 0x008fe20008000f00 */
[----:B------:R-:W-:Y:S01]  /*57f0*/  IMAD.U32 R6, RZ, RZ, UR6 ;  /* 0x00000006ff067e24 */ /* 0x000fe2000f8e00ff */
[----:B----4-:R-:W-:Y:S01]  /*5800*/  MOV R11, UR5 ;  /* 0x00000005000b7c02 */ /* 0x010fe20008000f00 */
[----:B------:R-:W-:Y:S02]  /*5810*/  IMAD.U32 R10, RZ, RZ, UR4 ;  /* 0x00000004ff0a7e24 */ /* 0x000fe4000f8e00ff */
[----:B------:R-:W-:Y:S07]  /*5820*/  LEPC R20, `(.L_x_92) ;  /* 0x000000001014794e */ /* 0x000fee0000000000 */
[----:B--2---:R-:W-:Y:S05]  /*5830*/  CALL.ABS.NOINC R2 ;  /* 0x0000000002007343 */ /* 0x004fea0003c00000 */
.L_x_92:
[----:B------:R-:W-:Y:S01]  /*5840*/  ISETP.NE.U32.AND P2, PT, R70, RZ, PT ;  /* 0x000000ff4600720c */ /* 0x000fe20003f45070 */
[----:B------:R-:W-:Y:S01]  /*5850*/  UISETP.NE.AND UP1, UPT, UR46, URZ, UPT ;  /* 0x000000ff2e00728c */ /* 0x000fe2000bf25270 */
[----:B------:R-:W-:Y:S02]  /*5860*/  ISETP.NE.U32.AND P4, PT, R66, RZ, PT ;  /* 0x000000ff4200720c */ /* 0x000fe40003f85070 */
[----:B------:R-:W-:Y:S02]  /*5870*/  ISETP.NE.AND.EX P2, PT, R71, RZ, PT, P2 ;  /* 0x000000ff4700720c */ /* 0x000fe40003f45320 */
[----:B------:R-:W-:Y:S02]  /*5880*/  PLOP3.LUT P1, PT, PT, PT, PT, 0x8, 0x80 ;  /* 0x000000000080781c */ /* 0x000fe40003f2e170 */
[----:B------:R-:W-:Y:S02]  /*5890*/  PLOP3.LUT P0, PT, PT, PT, UP1, 0x80, 0x8 ;  /* 0x000000000008781c */ /* 0x000fe40003f0f018 */
[----:B------:R-:W-:Y:S02]  /*58a0*/  ISETP.NE.AND.EX P4, PT, R67, RZ, PT, P4 ;  /* 0x000000ff4300720c */ /* 0x000fe40003f85340 */
[----:B------:R-:W1:Y:S09]  /*58b0*/  @UP1 LDCU.64 UR4, c[0x0][0x888] ;  /* 0x00011100ff0417ac */ /* 0x000e720008000a00 */
[----:B------:R-:W-:Y:S01]  /*58c0*/  @P0 PLOP3.LUT P1, PT, P2, PT, PT, 0x80, 0x8 ;  /* 0x000000000008081c */ /* 0x000fe2000172f070 */
[----:B-1----:R-:W-:Y:S04]  /*58d0*/  @UP1 UISETP.NE.U32.AND UP0, UPT, UR4, URZ, UPT ;  /* 0x000000ff0400128c */ /* 0x002fe8000bf05070 */
[----:B------:R-:W-:Y:S04]  /*58e0*/  @UP1 UISETP.NE.AND.EX UP0, UPT, UR5, URZ, UPT, UP0 ;  /* 0x000000ff0500128c */ /* 0x000fe8000bf05300 */
[----:B------:R-:W-:Y:S01]  /*58f0*/  @UP1 USEL UR4, URZ, 0xffffffff, UP0 ;  /* 0xffffffffff041887 */ /* 0x000fe20008000000 */
[----:B------:R-:W-:Y:S11]  /*5900*/  @!P2 BRA `(.L_x_94) ;  /* 0x00000000002ca947 */ /* 0x000ff60003800000 */
[----:B------:R-:W-:Y:S01]  /*5910*/  ISETP.NE.U32.AND P3, PT, R68, RZ, PT ;  /* 0x000000ff4400720c */ /* 0x000fe20003f65070 */
[----:B------:R-:W-:Y:S03]  /*5920*/  IMAD.MOV.U32 R78, RZ, RZ, 0x1 ;  /* 0x00000001ff4e7424 */ /* 0x000fe600078e00ff */
[----:B------:R-:W-:Y:S11]  /*5930*/  ISETP.NE.AND.EX P3, PT, R69, RZ, PT, P3 ;  /* 0x000000ff4500720c */ /* 0x000ff60003f65330 */
[----:B------:R-:W-:Y:S02]  /*5940*/  @!UPT UIADD3 URZ, UPT, UPT, URZ, URZ, URZ ;  /* 0x000000fffffff290 */ /* 0x000fe4000fffe0ff */
[----:B------:R-:W1:Y:S01]  /*5950*/  @P3 LDC.64 R2, c[0x0][0x888] ;  /* 0x00022200ff023b82 */ /* 0x000e620000000a00 */
[----:B------:R-:W-:Y:S04]  /*5960*/  @P3 IMAD R0, R70, UR36, RZ ;  /* 0x0000002446003c24 */ /* 0x000fe8000f8e02ff */
[----:B-1----:R-:W-:Y:S04]  /*5970*/  @P3 IMAD.WIDE R2, R0, 0x4, R2 ;  /* 0x0000000400023825 */ /* 0x002fe800078e0202 */
[----:B------:R-:W-:Y:S01]  /*5980*/  HFMA2 R0, -RZ, RZ, 0, 5.9604644775390625e-08 ;  /* 0x00000001ff007431 */ /* 0x000fe200000001ff */
[----:B-----5:R1:W5:Y:S04]  /*5990*/  @P3 LDG.E R51, desc[UR40][R2.64] ;  /* 0x0000002802333981 */ /* 0x020368000c1e1900 */
[----:B------:R-:W-:Y:S01]  /*59a0*/  @!P3 PRMT R78, R0, 0x7610, R78 ;  /* 0x00007610004eb816 */ /* 0x000fe2000000004e */
[----:B-1----:R-:W2:Y:S06]  /*59b0*/  @!P3 LDC R51, c[0x0][0x880] ;  /* 0x00022000ff33bb82 */ /* 0x002eac0000000800 */
.L_x_94:
[----:B------:R-:W-:Y:S05]  /*59c0*/  @!P4 BRA `(.L_x_95) ;  /* 0x000000000020c947 */ /* 0x000fea0003800000 */
[----:B------:R-:W-:Y:S04]  /*59d0*/  ISETP.NE.U32.AND P3, PT, R64, RZ, PT ;  /* 0x000000ff4000720c */ /* 0x000fe80003f65070 */
[----:B------:R-:W-:Y:S11]  /*59e0*/  ISETP.NE.AND.EX P3, PT, R65, RZ, PT, P3 ;  /* 0x000000ff4100720c */ /* 0x000ff60003f65330 */
[----:B------:R-:W-:Y:S02]  /*59f0*/  @!UPT UIADD3 URZ, UPT, UPT, URZ, URZ, URZ ;  /* 0x000000fffffff290 */ /* 0x000fe4000fffe0ff */
[----:B------:R-:W1:Y:S01]  /*5a00*/  @P3 LDC.64 R2, c[0x0][0x8a8] ;  /* 0x00022a00ff023b82 */ /* 0x000e620000000a00 */
[----:B------:R-:W-:Y:S04]  /*5a10*/  @P3 IMAD R0, R66, UR36, RZ ;  /* 0x0000002442003c24 */ /* 0x000fe8000f8e02ff */
[----:B-1----:R-:W-:Y:S05]  /*5a20*/  @P3 IMAD.WIDE R2, R0, 0x4, R2 ;  /* 0x0000000400023825 */ /* 0x002fea00078e0202 */
[----:B-----5:R1:W5:Y:S02]  /*5a30*/  @P3 LDG.E R50, desc[UR40][R2.64] ;  /* 0x0000002802323981 */ /* 0x020364000c1e1900 */
[----:B-1----:R-:W3:Y:S02]  /*5a40*/  @!P3 LDC R50, c[0x0][0x8a0] ;  /* 0x00022800ff32bb82 */ /* 0x002ee40000000800 */
.L_x_95:
[----:B--2--5:R-:W-:Y:S01]  /*5a50*/  @P0 FSETP.NEU.AND P4, PT, R51, RZ, PT ;  /* 0x000000ff3300020b */ /* 0x024fe20003f8d000 */
[----:B------:R-:W-:Y:S01]  /*5a60*/  IMAD.U32 R0, RZ, RZ, UR4 ;  /* 0x00000004ff007e24 */ /* 0x000fe2000f8e00ff */
[----:B------:R-:W-:Y:S01]  /*5a70*/  @P0 LOP3.LUT P3, RZ, R78, 0xff, RZ, 0xc0, !PT ;  /* 0x000000ff4eff0812 */ /* 0x000fe2000786c0ff */
[----:B------:R-:W-:Y:S01]  /*5a80*/  BSSY B1, `(.L_x_96) ;  /* 0x0000034000017945 */ /* 0x000fe20003800000 */
[----:B------:R-:W-:Y:S02]  /*5a90*/  @P0 SEL R2, RZ, 0xffffffff, P4 ;  /* 0xffffffffff020807 */ /* 0x000fe40002000000 */
[----:B------:R-:W-:Y:S02]  /*5aa0*/  CS2R R62, SRZ ;  /* 0x00000000003e7805 */ /* 0x000fe4000001ff00 */
[----:B------:R-:W-:Y:S02]  /*5ab0*/  LEA R17, R49, UR42, 0x3 ;  /* 0x0000002a31117c11 */ /* 0x000fe4000f8e18ff */
[----:B------:R-:W-:Y:S02]  /*5ac0*/  CS2R R60, SRZ ;  /* 0x00000000003c7805 */ /* 0x000fe4000001ff00 */
[----:B------:R-:W-:Y:S01]  /*5ad0*/  @P1 SEL R2, R0, R2, !P3 ;  /* 0x0000000200021207 */ /* 0x000fe20005800000 */
[----:B------:R-:W-:Y:S01]  /*5ae0*/  IMAD.U32 R0, RZ, RZ, UR44 ;  /* 0x0000002cff007e24 */ /* 0x000fe2000f8e00ff */
[----:B------:R-:W-:Y:S02]  /*5af0*/  PLOP3.LUT P4, PT, PT, PT, PT, 0x8, 0x80 ;  /* 0x000000000080781c */ /* 0x000fe40003f8e170 */
[----:B------:R-:W-:Y:S02]  /*5b00*/  CS2R R54, SRZ ;  /* 0x0000000000367805 */ /* 0x000fe4000001ff00 */
[----:B------:R-:W-:Y:S02]  /*5b10*/  @P0 LOP3.LUT R2, R2, 0x1, RZ, 0xc0, !PT ;  /* 0x0000000102020812 */ /* 0x000fe400078ec0ff */
[----:B------:R-:W-:Y:S02]  /*5b20*/  CS2R R52, SRZ ;  /* 0x0000000000347805 */ /* 0x000fe4000001ff00 */
[----:B------:R-:W-:Y:S02]  /*5b30*/  LEA R0, R0, UR42, 0x3 ;  /* 0x0000002a00007c11 */ /* 0x000fe4000f8e18ff */
[----:B------:R-:W-:Y:S02]  /*5b40*/  CS2R R58, SRZ ;  /* 0x00000000003a7805 */ /* 0x000fe4000001ff00 */
[----:B------:R-:W-:Y:S02]  /*5b50*/  ISETP.NE.U32.OR P5, PT, R2, 0x1, !P0 ;  /* 0x000000010200780c */ /* 0x000fe400047a5470 */
[----:B------:R-:W-:Y:S02]  /*5b60*/  CS2R R56, SRZ ;  /* 0x0000000000387805 */ /* 0x000fe4000001ff00 */
[----:B------:R-:W-:Y:S02]  /*5b70*/  LOP3.LUT R2, R88, 0x1, RZ, 0x3c, !PT ;  /* 0x0000000158027812 */ /* 0x000fe400078e3cff */
[----:B------:R-:W-:Y:S07]  /*5b80*/  P2R R92, PR, RZ, 0x20 ;  /* 0x00000020ff5c7803 */ /* 0x000fee0000000000 */
[----:B------:R-:W-:Y:S04]  /*5b90*/  @P5 SHF.L.U32 R3, R2, 0x1f, RZ ;  /* 0x0000001f02035819 */ /* 0x000fe800000006ff */
[----:B------:R1:W2:Y:S02]  /*5ba0*/  @P5 SYNCS.PHASECHK.TRANS64.TRYWAIT P0, [R0+URZ+0xf0], R3 ;  /* 0x0000f003000055a7 */ /* 0x0002a400080011ff */
[----:B-1----:R-:W-:Y:S04]  /*5bb0*/  SHF.L.U32 R3, R87, 0x1f, RZ ;  /* 0x0000001f57037819 */ /* 0x002fe800000006ff */
[----:B------:R1:W4:Y:S01]  /*5bc0*/  SYNCS.PHASECHK.TRANS64.TRYWAIT P3, [R17+URZ+0x140], R3 ;  /* 0x00014003110075a7 */ /* 0x00032200080611ff */
[----:B--2---:R-:W-:Y:S01]  /*5bd0*/  @P5 PLOP3.LUT P4, PT, P0, PT, PT, 0x8, 0x80 ;  /* 0x000000000080581c */ /* 0x004fe2000078e170 */
[----:B------:R-:W-:Y:S01]  /*5be0*/  @!UPT UIADD3 URZ, UPT, UPT, URZ, URZ, URZ ;  /* 0x000000fffffff290 */ /* 0x000fe2000fffe0ff */
[----:B-1----:R-:W-:Y:S11]  /*5bf0*/  @!P5 BRA `(.L_x_97) ;  /* 0x000000000070d947 */ /* 0x002ff60003800000 */
[----:B------:R-:W-:Y:S01]  /*5c00*/  ISETP.NE.U32.AND P0, PT, RZ, UR38, PT ;  /* 0x00000026ff007c0c */ /* 0x000fe2000bf05070 */
[----:B------:R-:W-:Y:S01]  /*5c10*/  BSSY B0, `(.L_x_98) ;  /* 0x000000e000007945 */ /* 0x000fe20003800000 */
[----:B------:R-:W-:Y:S02]  /*5c20*/  FSETP.NEU.AND P1, PT, R51, RZ, PT ;  /* 0x000000ff3300720b */ /* 0x000fe40003f2d000 */
[----:B------:R-:W-:Y:S02]  /*5c30*/  ISETP.NE.AND.EX P0, PT, RZ, UR39, PT, P0 ;  /* 0x00000027ff007c0c */ /* 0x000fe4000bf05300 */
[----:B------:R-:W-:Y:S02]  /*5c40*/  SEL R4, RZ, 0xffffffff, P1 ;  /* 0xffffffffff047807 */ /* 0x000fe40000800000 */
[----:B------:R-:W-:Y:S02]  /*5c50*/  LOP3.LUT P1, RZ, R78, 0xff, RZ, 0xc0, !PT ;  /* 0x000000ff4eff7812 */ /* 0x000fe4000782c0ff */
[----:B------:R-:W-:Y:S04]  /*5c60*/  SEL R5, RZ, 0xffffffff, P0 ;  /* 0xffffffffff057807 */ /* 0x000fe80000000000 */
[----:B------:R-:W-:Y:S04]  /*5c70*/  @P2 SEL R4, R5, R4, !P1 ;  /* 0x0000000405042207 */ /* 0x000fe80004800000 */
[----:B------:R-:W-:Y:S04]  /*5c80*/  LOP3.LUT R4, R4, 0x1, RZ, 0xc0, !PT ;  /* 0x0000000104047812 */ /* 0x000fe800078ec0ff */
[----:B------:R-:W-:Y:S01]  /*5c90*/  ISETP.NE.U32.AND P0, PT, R4, 0x1, PT ;  /* 0x000000010400780c */ /* 0x000fe20003f05070 */
[----:B------:R-:W-:Y:S01]  /*5ca0*/  IMAD.U32 R4, RZ, RZ, UR44 ;  /* 0x0000002cff047e24 */ /* 0x000fe2000f8e00ff */
[----:B------:R-:W-:Y:S11]  /*5cb0*/  @!P4 BRA `(.L_x_99) ;  /* 0x00000000000cc947 */ /* 0x000ff60003800000 */
[----:B------:R-:W-:Y:S04]  /*5cc0*/  SHF.L.U32 R2, R2, 0x1f, RZ ;  /* 0x0000001f02027819 */ /* 0x000fe800000006ff */
[----:B------:R-:W1:Y:S02]  /*5cd0*/  SYNCS.PHASECHK.TRANS64.TRYWAIT P1, [R0+URZ+0xf0], R2 ;  /* 0x0000f002000075a7 */ /* 0x000e6400080211ff */
[----:B-1----:R-:W-:Y:S05]  /*5ce0*/  @!P1 BRA `(.L_x_100) ;  /* 0x0000001c006c9947 */ /* 0x002fea0003800000 */
.L_x_99:
[----:B------:R-:W-:Y:S05]  /*5cf0*/  BSYNC B0 ;  /* 0x0000000000007941 */ /* 0x000fea0003800000 */
.L_x_98:
[----:B-1----:R-:W-:Y:S01]  /*5d00*/  @P0 IMAD R0, R4, 0xc00, R82 ;  /* 0x00000c0004000824 */ /* 0x002fe200078e0252 */
[----:B------:R-:W-:Y:S02]  /*5d10*/  CS2R R58, SRZ ;  /* 0x00000000003a7805 */ /* 0x000fe4000001ff00 */
[----:B------:R-:W-:Y:S02]  /*5d20*/  CS2R R56, SRZ ;  /* 0x0000000000387805 */ /* 0x000fe4000001ff00 */
[----:B------:R-:W-:Y:S02]  /*5d30*/  CS2R R54, SRZ ;  /* 0x0000000000367805 */ /* 0x000fe4000001ff00 */
[----:B------:R-:W-:Y:S01]  /*5d40*/  CS2R R52, SRZ ;  /* 0x0000000000347805 */ /* 0x000fe2000001ff00 */
[----:B------:R-:W-:Y:S01]  /*5d50*/  IMAD.MOV.U32 R62, RZ, RZ, RZ ;  /* 0x000000ffff3e7224 */ /* 0x000fe200078e00ff */
[----:B------:R-:W-:Y:S02]  /*5d60*/  CS2R R60, SRZ ;  /* 0x00000000003c7805 */ /* 0x000fe4000001ff00 */
[----:B------:R-:W-:Y:S01]  /*5d70*/  @P0 LEA R0, R0, UR42, 0x1 ;  /* 0x0000002a00000c11 */ /* 0x000fe2000f8e08ff */
[----:B------:R-:W-:Y:S05]  /*5d80*/  @P0 WARPSYNC.ALL ;  /* 0x0000000000000948 */ /* 0x000fea0003800000 */
[----:B------:R1:W2:Y:S04]  /*5d90*/  @P0 LDSM.16.M88.4 R56, [R0+0x200] ;  /* 0x000200000038083b */ /* 0x0002a80000000200 */
[----:B------:R1:W1:Y:S04]  /*5da0*/  @P0 LDSM.16.M88.4 R52, [R0+0xa00] ;  /* 0x000a00000034083b */ /* 0x0002680000000200 */
[----:B------:R1:W1:Y:S02]  /*5db0*/  @P0 LDSM.16.M88.4 R60, [R0+0x1200] ;  /* 0x00120000003c083b */ /* 0x0002640000000200 */
.L_x_97:
[----:B------:R-:W-:Y:S05]  /*5dc0*/  BSYNC B1 ;  /* 0x0000000000017941 */ /* 0x000fea0003800000 */
.L_x_96:
[C---:B------:R-:W-:Y:S04]  /*5dd0*/  LEA.HI R2, R49.reuse, R49, RZ, 0x1 ;  /* 0x0000003131027211 */ /* 0x040fe800078f08ff */
[----:B-1----:R-:W-:Y:S02]  /*5de0*/  SHF.R.U32.HI R0, RZ, 0x1, R2 ;  /* 0x00000001ff007819 */ /* 0x002fe40000011602 */
[----:B------:R-:W-:Y:S03]  /*5df0*/  LOP3.LUT R2, R2, 0xffe, RZ, 0xc0, !PT ;  /* 0x00000ffe02027812 */ /* 0x000fe600078ec0ff */
[----:B------:R-:W-:Y:S02]  /*5e00*/  IMAD R0, R0, 0x30, R16 ;  /* 0x0000003000007824 */ /* 0x000fe400078e0210 */
[----:B------:R-:W-:Y:S04]  /*5e10*/  IMAD.IADD R2, R49, 0x1, -R2 ;  /* 0x0000000131027824 */ /* 0x000fe800078e0a02 */
[----:B------:R-:W-:Y:S05]  /*5e20*/  IMAD R2, R2, 0x100000, R0 ;  /* 0x0010000002027824 */ /* 0x000fea00078e0200 */
[----:B------:R-:W-:Y:S04]  /*5e30*/  SHF.R.U32.HI R0, RZ, 0x15, R2 ;  /* 0x00000015ff007819 */ /* 0x000fe80000011602 */
[----:B------:R-:W-:Y:S01]  /*5e40*/  LOP3.LUT P0, RZ, R0, 0x3, R83, 0x48, !PT ;  /* 0x0000000300ff7812 */ /* 0x000fe20007804853 */
[----:B------:R-:W-:Y:S01]  /*5e50*/  @!UPT UIADD3 URZ, UPT, UPT, URZ, URZ, URZ ;  /* 0x000000fffffff290 */ /* 0x000fe2000fffe0ff */
[----:B----4-:R-:W-:Y:S11]  /*5e60*/  @P3 BRA `(.L_x_101) ;  /* 0x0000000000083947 */ /* 0x010ff60003800000 */
[----:B------:R-:W1:Y:S02]  /*5e70*/  SYNCS.PHASECHK.TRANS64.TRYWAIT P1, [R17+URZ+0x140], R3 ;  /* 0x00014003110075a7 */ /* 0x000e6400080211ff */
[----:B-1----:R-:W-:Y:S05]  /*5e80*/  @!P1 BRA `(.L_x_102) ;  /* 0x0000001c00189947 */ /* 0x002fea0003800000 */
.L_x_101:
[----:B------:R-:W-:Y:S05]  /*5e90*/  @!P0 BRA `(.L_x_103) ;  /* 0x0000000000408947 */ /* 0x000fea0003800000 */
[----:B------:R-:W4:Y:S01]  /*5ea0*/  LDCU.64 UR8, c[0x4][0x70] ;  /* 0x01000e00ff0877ac */ /* 0x000f220008000a00 */
[----:B------:R-:W-:Y:S01]  /*5eb0*/  MOV R15, 0x0 ;  /* 0x00000000000f7802 */ /* 0x000fe20000000f00 */
[----:B------:R-:W-:Y:S02]  /*5ec0*/  HFMA2 R12, -RZ, RZ, 0, 5.9604644775390625e-08 ;  /* 0x00000001ff0c7431 */ /* 0x000fe400000001ff */
[----:B------:R-:W-:Y:S02]  /*5ed0*/  IMAD.MOV.U32 R8, RZ, RZ, 0x192 ;  /* 0x00000192ff087424 */ /* 0x000fe400078e00ff */
[----:B------:R-:W-:Y:S01]  /*5ee0*/  IMAD.MOV.U32 R13, RZ, RZ, RZ ;  /* 0x000000ffff0d7224 */ /* 0x000fe200078e00ff */
[----:B------:R-:W5:Y:S01]  /*5ef0*/  LDCU.64 UR6, c[0x4][0x78] ;  /* 0x01000f00ff0677ac */ /* 0x000f620008000a00 */
[----:B------:R-:W1:Y:S01]  /*5f00*/  LDC.64 R14, c[0x4][R15] ;  /* 0x010000000f0e7b82 */ /* 0x000e620000000a00 */
[----:B------:R-:W2:Y:S01]  /*5f10*/  LDCU.64 UR4, c[0x4][0x10] ;  /* 0x01000200ff0477ac */ /* 0x000ea20008000a00 */
[----:B----4-:R-:W-:Y:S01]  /*5f20*/  MOV R5, UR9 ;  /* 0x0000000900057c02 */ /* 0x010fe20008000f00 */
[----:B------:R-:W-:Y:S01]  /*5f30*/  IMAD.U32 R4, RZ, RZ, UR8 ;  /* 0x00000008ff047e24 */ /* 0x000fe2000f8e00ff */
[----:B-----5:R-:W-:Y:S01]  /*5f40*/  MOV R7, UR7 ;  /* 0x0000000700077c02 */ /* 0x020fe20008000f00 */
[----:B------:R-:W-:Y:S01]  /*5f50*/  IMAD.U32 R6, RZ, RZ, UR6 ;  /* 0x00000006ff067e24 */ /* 0x000fe2000f8e00ff */
[----:B--2---:R-:W-:Y:S01]  /*5f60*/  MOV R11, UR5 ;  /* 0x00000005000b7c02 */ /* 0x004fe20008000f00 */
[----:B------:R-:W-:Y:S02]  /*5f70*/  IMAD.U32 R10, RZ, RZ, UR4 ;  /* 0x00000004ff0a7e24 */ /* 0x000fe4000f8e00ff */
[----:B------:R-:W-:Y:S07]  /*5f80*/  LEPC R20, `(.L_x_103) ;  /* 0x000000001014794e */ /* 0x000fee0000000000 */
[----:B-1-3--:R-:W-:Y:S05]  /*5f90*/  CALL.ABS.NOINC R14 ;  /* 0x000000000e007343 */ /* 0x00afea0003c00000 */
.L_x_103:
[----:B------:R-:W-:Y:S05]  /*5fa0*/  WARPSYNC.ALL ;  /* 0x0000000000007948 */ /* 0x000fea0003800000 */
[C---:B------:R-:W-:Y:S01]  /*5fb0*/  R2UR UR4, R2.reuse ;  /* 0x00000000020472ca */ /* 0x040fe200000e0000 */
[----:B------:R-:W-:Y:S05]  /*5fc0*/  VIADD R0, R2, 0x10 ;  /* 0x0000001002007836 */ /* 0x000fea0000000000 */
[----:B------:R-:W-:Y:S04]  /*5fd0*/  SHF.R.U32.HI R0, RZ, 0x15, R0 ;  /* 0x00000015ff007819 */ /* 0x000fe80000011600 */
[----:B------:R-:W-:Y:S03]  /*5fe0*/  LOP3.LUT P0, RZ, R0, 0x3, R83, 0x48, !PT ;  /* 0x0000000300ff7812 */ /* 0x000fe60007804853 */
[----:B------:R-:W4:Y:S10]  /*5ff0*/  LDTM.16dp256bit.x2 R32, tmem[UR4] ;  /* 0x00000004002079ee */ /* 0x000f3400080a0000 */
[----:B----4-:R-:W-:Y:S05]  /*6000*/  @!P0 BRA `(.L_x_104) ;  /* 0x0000000000408947 */ /* 0x010fea0003800000 */
        /* <DEDUP_REMOVED lines=16> */
.L_x_104:
[----:B------:R-:W-:Y:S05]  /*6110*/  WARPSYNC.ALL ;  /* 0x0000000000007948 */ /* 0x000fea0003800000 */
[C---:B------:R-:W-:Y:S01]  /*6120*/  R2UR UR4, R2.reuse ;  /* 0x00000000020472ca */ /* 0x040fe200000e0000 */
[----:B------:R-:W-:Y:S05]  /*6130*/  VIADD R0, R2, 0x20 ;  /* 0x0000002002007836 */ /* 0x000fea0000000000 */
[----:B------:R-:W-:Y:S04]  /*6140*/  SHF.R.U32.HI R0, RZ, 0x15, R0 ;  /* 0x00000015ff007819 */ /* 0x000fe80000011600 */
[----:B------:R-:W-:Y:S03]  /*6150*/  LOP3.LUT P0, RZ, R0, 0x3, R83, 0x48, !PT ;  /* 0x0000000300ff7812 */ /* 0x000fe60007804853 */
[----:B------:R-:W4:Y:S10]  /*6160*/  LDTM.16dp256bit.x2 R24, tmem[UR4+0x10] ;  /* 0x00001004001879ee */ /* 0x000f3400080a0000 */
        /* <DEDUP_REMOVED lines=17> */
.L_x_105:
[----:B------:R-:W-:Y:S01]  /*6280*/  ISETP.NE.AND P0, PT, R89, RZ, PT ;  /* 0x000000ff5900720c */ /* 0x000fe20003f05270 */
[----:B------:R-:W-:Y:S05]  /*6290*/  WARPSYNC.ALL ;  /* 0x0000000000007948 */ /* 0x000fea0003800000 */
[----:B------:R-:W-:Y:S01]  /*62a0*/  R2UR UR4, R2 ;  /* 0x00000000020472ca */ /* 0x000fe200000e0000 */
[----:B---3--:R-:W-:Y:S01]  /*62b0*/  FMUL R0, R50, R32 ;  /* 0x0000002032007220 */ /* 0x008fe20000400000 */
[----:B--2---:R-:W-:Y:S01]  /*62c0*/  SHF.L.U32 R32, R56, 0x10, RZ ;  /* 0x0000001038207819 */ /* 0x004fe200000006ff */
[----:B------:R-:W-:Y:S01]  /*62d0*/  FMUL R2, R50, R33 ;  /* 0x0000002132027220 */ /* 0x000fe20000400000 */
[----:B------:R-:W-:Y:S01]  /*62e0*/  LOP3.LUT R33, R56, 0xffff0000, RZ, 0xc0, !PT ;  /* 0xffff000038217812 */ /* 0x000fe200078ec0ff */
[C---:B-1----:R-:W-:Y:S01]  /*62f0*/  FMUL R3, R50.reuse, R34 ;  /* 0x0000002232037220 */ /* 0x042fe20000400000 */
[C---:B------:R-:W-:Y:S01]  /*6300*/  SHF.L.U32 R34, R57.reuse, 0x10, RZ ;  /* 0x0000001039227819 */ /* 0x040fe200000006ff */
[C---:B------:R-:W-:Y:S01]  /*6310*/  FMUL R12, R50.reuse, R35 ;  /* 0x00000023320c7220 */ /* 0x040fe20000400000 */
[----:B------:R-:W-:Y:S01]  /*6320*/  LOP3.LUT R35, R57, 0xffff0000, RZ, 0xc0, !PT ;  /* 0xffff000039237812 */ /* 0x000fe200078ec0ff */
[----:B------:R-:W-:Y:S01]  /*6330*/  FMUL R13, R50, R36 ;  /* 0x00000024320d7220 */ /* 0x000fe20000400000 */
[----:B------:R-:W-:Y:S01]  /*6340*/  R2UR UR5, R17 ;  /* 0x00000000110572ca */ /* 0x000fe200000e0000 */
[----:B------:R-:W-:Y:S01]  /*6350*/  FFMA R0, R51, R32, R0 ;  /* 0x0000002033007223 */ /* 0x000fe20000000000 */
[----:B------:R-:W-:Y:S01]  /*6360*/  SHF.L.U32 R36, R58, 0x10, RZ ;  /* 0x000000103a247819 */ /* 0x000fe200000006ff */
[----:B------:R-:W1:Y:S01]  /*6370*/  LDTM.16dp256bit.x2 R4, tmem[UR4+0x20] ;  /* 0x00002004000479ee */ /* 0x000e6200080a0000 */
[----:B------:R-:W-:Y:S01]  /*6380*/  SHF.L.U32 R56, R61, 0x10, RZ ;  /* 0x000000103d387819 */ /* 0x000fe200000006ff */
[----:B------:R-:W-:Y:S01]  /*6390*/  FMUL R14, R50, R37 ;  /* 0x00000025320e7220 */ /* 0x000fe20000400000 */
[----:B------:R-:W-:Y:S01]  /*63a0*/  LOP3.LUT R37, R58, 0xffff0000, RZ, 0xc0, !PT ;  /* 0xffff00003a257812 */ /* 0x000fe200078ec0ff */
[C---:B------:R-:W-:Y:S01]  /*63b0*/  FMUL R15, R50.reuse, R38 ;  /* 0x00000026320f7220 */ /* 0x040fe20000400000 */
[----:B------:R-:W-:Y:S01]  /*63c0*/  SHF.L.U32 R38, R59, 0x10, RZ ;  /* 0x000000103b267819 */ /* 0x000fe200000006ff */
[----:B------:R-:W-:Y:S01]  /*63d0*/  FFMA R2, R51, R33, R2 ;  /* 0x0000002133027223 */ /* 0x000fe20000000002 */
[----:B------:R-:W-:Y:S01]  /*63e0*/  LOP3.LUT R57, R61, 0xffff0000, RZ, 0xc0, !PT ;  /* 0xffff00003d397812 */ /* 0x000fe200078ec0ff */
[----:B------:R-:W-:Y:S01]  /*63f0*/  FMUL R17, R50, R39 ;  /* 0x0000002732117220 */ /* 0x000fe20000400000 */
[----:B------:R-:W-:Y:S01]  /*6400*/  LOP3.LUT R39, R59, 0xffff0000, RZ, 0xc0, !PT ;  /* 0xffff00003b277812 */ /* 0x000fe200078ec0ff */
[C---:B------:R-:W-:Y:S01]  /*6410*/  FFMA R3, R51.reuse, R34, R3 ;  /* 0x0000002233037223 */ /* 0x040fe20000000003 */
[----:B------:R-:W-:Y:S01]  /*6420*/  F2FP.BF16.F32.PACK_AB R32, R2, R0 ;  /* 0x000000000220723e */ /* 0x000fe200000010ff */
[----:B------:R-:W-:Y:S01]  /*6430*/  FMUL R20, R50, R26 ;  /* 0x0000001a32147220 */ /* 0x000fe20000400000 */
[----:B------:R-:W-:Y:S01]  /*6440*/  SHF.L.U32 R26, R52, 0x10, RZ ;  /* 0x00000010341a7819 */ /* 0x000fe200000006ff */
[C---:B------:R-:W-:Y:S01]  /*6450*/  FFMA R12, R51.reuse, R35, R12 ;  /* 0x00000023330c7223 */ /* 0x040fe2000000000c */
[----:B------:R-:W-:Y:S01]  /*6460*/  MOV R0, UR44 ;  /* 0x0000002c00007c02 */ /* 0x000fe20008000f00 */
[----:B------:R-:W-:Y:S01]  /*6470*/  FMUL R21, R50, R27 ;  /* 0x0000001b32157220 */ /* 0x000fe20000400000 */
[----:B------:R-:W-:Y:S01]  /*6480*/  LOP3.LUT R27, R52, 0xffff0000, RZ, 0xc0, !PT ;  /* 0xffff0000341b7812 */ /* 0x000fe200078ec0ff */
[----:B------:R-:W-:Y:S01]  /*6490*/  FFMA R13, R51, R36, R13 ;  /* 0x00000024330d7223 */ /* 0x000fe2000000000d */
[----:B------:R-:W-:Y:S01]  /*64a0*/  SHF.L.U32 R52, R55, 0x10, RZ ;  /* 0x0000001037347819 */ /* 0x000fe200000006ff */
[----:B------:R-:W-:Y:S01]  /*64b0*/  FMUL R18, R50, R24 ;  /* 0x0000001832127220 */ /* 0x000fe20000400000 */
[----:B------:R-:W-:Y:S01]  /*64c0*/  SHF.L.U32 R58, R62, 0x10, RZ ;  /* 0x000000103e3a7819 */ /* 0x000fe200000006ff */
[----:B------:R-:W-:Y:S01]  /*64d0*/  FMUL R22, R50, R28 ;  /* 0x0000001c32167220 */ /* 0x000fe20000400000 */
[----:B------:R-:W-:Y:S01]  /*64e0*/  SHF.L.U32 R28, R53, 0x10, RZ ;  /* 0x00000010351c7819 */ /* 0x000fe200000006ff */
[----:B------:R-:W-:Y:S01]  /*64f0*/  FFMA R14, R51, R37, R14 ;  /* 0x00000025330e7223 */ /* 0x000fe2000000000e */
[----:B------:R-:W-:Y:S01]  /*6500*/  LOP3.LUT R59, R62, 0xffff0000, RZ, 0xc0, !PT ;  /* 0xffff00003e3b7812 */ /* 0x000fe200078ec0ff */
[C---:B------:R-:W-:Y:S01]  /*6510*/  FMUL R19, R50.reuse, R25 ;  /* 0x0000001932137220 */ /* 0x040fe20000400000 */
[----:B------:R-:W-:Y:S01]  /*6520*/  LOP3.LUT R61, R63, 0xffff0000, RZ, 0xc0, !PT ;  /* 0xffff00003f3d7812 */ /* 0x000fe200078ec0ff */
[C---:B------:R-:W-:Y:S01]  /*6530*/  FMUL R23, R50.reuse, R29 ;  /* 0x0000001d32177220 */ /* 0x040fe20000400000 */
[----:B------:R-:W-:Y:S01]  /*6540*/  LOP3.LUT R29, R53, 0xffff0000, RZ, 0xc0, !PT ;  /* 0xffff0000351d7812 */ /* 0x000fe200078ec0ff */
[----:B------:R-:W-:Y:S01]  /*6550*/  FFMA R15, R51, R38, R15 ;  /* 0x00000026330f7223 */ /* 0x000fe2000000000f */
[----:B------:R-:W-:Y:S01]  /*6560*/  LOP3.LUT R53, R55, 0xffff0000, RZ, 0xc0, !PT ;  /* 0xffff000037357812 */ /* 0x000fe200078ec0ff */
[----:B------:R-:W-:Y:S01]  /*6570*/  FMUL R24, R50, R30 ;  /* 0x0000001e32187220 */ /* 0x000fe20000400000 */
[----:B------:R-:W-:Y:S01]  /*6580*/  SHF.L.U32 R30, R54, 0x10, RZ ;  /* 0x00000010361e7819 */ /* 0x000fe200000006ff */
[C---:B------:R-:W-:Y:S01]  /*6590*/  FFMA R17, R51.reuse, R39, R17 ;  /* 0x0000002733117223 */ /* 0x040fe20000000011 */
[----:B------:R-:W-:Y:S01]  /*65a0*/  LOP3.LUT R55, R60, 0xffff0000, RZ, 0xc0, !PT ;  /* 0xffff00003c377812 */ /* 0x000fe200078ec0ff */
[----:B------:R-:W-:Y:S01]  /*65b0*/  FMUL R25, R50, R31 ;  /* 0x0000001f32197220 */ /* 0x000fe20000400000 */
[----:B------:R-:W-:Y:S01]  /*65c0*/  LOP3.LUT R31, R54, 0xffff0000, RZ, 0xc0, !PT ;  /* 0xffff0000361f7812 */ /* 0x000fe200078ec0ff */
[C---:B------:R-:W-:Y:S01]  /*65d0*/  FFMA R18, R51.reuse, R26, R18 ;  /* 0x0000001a33127223 */ /* 0x040fe20000000012 */
[----:B------:R-:W-:Y:S01]  /*65e0*/  SHF.L.U32 R54, R60, 0x10, RZ ;  /* 0x000000103c367819 */ /* 0x000fe200000006ff */
[----:B------:R-:W-:Y:S01]  /*65f0*/  FFMA R19, R51, R27, R19 ;  /* 0x0000001b33137223 */ /* 0x000fe20000000013 */
[----:B------:R-:W-:Y:S01]  /*6600*/  SHF.L.U32 R60, R63, 0x10, RZ ;  /* 0x000000103f3c7819 */ /* 0x000fe200000006ff */
[C---:B------:R-:W-:Y:S01]  /*6610*/  FFMA R20, R51.reuse, R28, R20 ;  /* 0x0000001c33147223 */ /* 0x040fe20000000014 */
[C---:B------:R-:W-:Y:S01]  /*6620*/  FFMA R21, R51.reuse, R29, R21 ;  /* 0x0000001d33157223 */ /* 0x040fe20000000015 */
[C---:B------:R-:W-:Y:S01]  /*6630*/  FFMA R22, R51.reuse, R30, R22 ;  /* 0x0000001e33167223 */ /* 0x040fe20000000016 */
[----:B------:R-:W-:Y:S01]  /*6640*/  UIADD3 UR5, UPT, UPT, UR5, 0x160, URZ ;  /* 0x0000016005057890 */ /* 0x000fe2000fffe0ff */
[C---:B-1----:R-:W-:Y:S01]  /*6650*/  FMUL R4, R50.reuse, R4 ;  /* 0x0000000432047220 */ /* 0x042fe20000400000 */
[C---:B------:R-:W-:Y:S01]  /*6660*/  FFMA R23, R51.reuse, R31, R23 ;  /* 0x0000001f33177223 */ /* 0x040fe20000000017 */
[C---:B------:R-:W-:Y:S01]  /*6670*/  FMUL R5, R50.reuse, R5 ;  /* 0x0000000532057220 */ /* 0x040fe20000400000 */
[C---:B------:R-:W-:Y:S01]  /*6680*/  FFMA R24, R51.reuse, R52, R24 ;  /* 0x0000003433187223 */ /* 0x040fe20000000018 */
[----:B------:R-:W-:Y:S01]  /*6690*/  FMUL R6, R50, R6 ;  /* 0x0000000632067220 */ /* 0x000fe20000400000 */
[C---:B------:R-:W-:Y:S01]  /*66a0*/  FFMA R25, R51.reuse, R53, R25 ;  /* 0x0000003533197223 */ /* 0x040fe20000000019 */
[----:B------:R-:W-:Y:S02]  /*66b0*/  IMAD R0, R0, 0xc00, R82 ;  /* 0x00000c0000007824 */ /* 0x000fe400078e0252 */
[C---:B------:R-:W-:Y:S01]  /*66c0*/  FMUL R7, R50.reuse, R7 ;  /* 0x0000000732077220 */ /* 0x040fe20000400000 */
[----:B------:R-:W-:Y:S01]  /*66d0*/  UPRMT UR5, UR37, 0x654, UR5 ;  /* 0x0000065425057896 */ /* 0x000fe20008000005 */
[C---:B------:R-:W-:Y:S01]  /*66e0*/  FFMA R4, R51.reuse, R54, R4 ;  /* 0x0000003633047223 */ /* 0x040fe20000000004 */
[C---:B------:R-:W-:Y:S01]  /*66f0*/  FMUL R8, R50.reuse, R8 ;  /* 0x0000000832087220 */ /* 0x040fe20000400000 */
[C---:B------:R-:W-:Y:S01]  /*6700*/  FFMA R5, R51.reuse, R55, R5 ;  /* 0x0000003733057223 */ /* 0x040fe20000000005 */
[C---:B------:R-:W-:Y:S01]  /*6710*/  FMUL R9, R50.reuse, R9 ;  /* 0x0000000932097220 */ /* 0x040fe20000400000 */
[C---:B------:R-:W-:Y:S01]  /*6720*/  FFMA R6, R51.reuse, R56, R6 ;  /* 0x0000003833067223 */ /* 0x040fe20000000006 */
[C---:B------:R-:W-:Y:S01]  /*6730*/  FMUL R10, R50.reuse, R10 ;  /* 0x0000000a320a7220 */ /* 0x040fe20000400000 */
[C---:B------:R-:W-:Y:S01]  /*6740*/  FFMA R7, R51.reuse, R57, R7 ;  /* 0x0000003933077223 */ /* 0x040fe20000000007 */
[----:B------:R-:W-:Y:S01]  /*6750*/  FMUL R11, R50, R11 ;  /* 0x0000000b320b7220 */ /* 0x000fe20000400000 */
[----:B------:R-:W-:Y:S01]  /*6760*/  F2FP.BF16.F32.PACK_AB R33, R12, R3 ;  /* 0x000000030c21723e */ /* 0x000fe200000010ff */
[C---:B------:R-:W-:Y:S01]  /*6770*/  FFMA R8, R51.reuse, R58, R8 ;  /* 0x0000003a33087223 */ /* 0x040fe20000000008 */
[----:B------:R-:W-:Y:S01]  /*6780*/  F2FP.BF16.F32.PACK_AB R34, R14, R13 ;  /* 0x0000000d0e22723e */ /* 0x000fe200000010ff */
[----:B------:R-:W-:Y:S01]  /*6790*/  FFMA R9, R51, R59, R9 ;  /* 0x0000003b33097223 */ /* 0x000fe20000000009 */
[----:B------:R-:W-:Y:S01]  /*67a0*/  F2FP.BF16.F32.PACK_AB R35, R17, R15 ;  /* 0x0000000f1123723e */ /* 0x000fe200000010ff */
[C---:B------:R-:W-:Y:S01]  /*67b0*/  FFMA R10, R51.reuse, R60, R10 ;  /* 0x0000003c330a7223 */ /* 0x040fe2000000000a */
[----:B------:R-:W-:Y:S01]  /*67c0*/  LEA R0, R0, UR42, 0x1 ;  /* 0x0000002a00007c11 */ /* 0x000fe2000f8e08ff */
[----:B------:R-:W-:Y:S01]  /*67d0*/  FFMA R11, R51, R61, R11 ;  /* 0x0000003d330b7223 */ /* 0x000fe2000000000b */
[----:B------:R-:W-:Y:S01]  /*67e0*/  F2FP.BF16.F32.PACK_AB R12, R19, R18 ;  /* 0x00000012130c723e */ /* 0x000fe200000010ff */
[----:B------:R-:W-:Y:S01]  /*67f0*/  NOP ;  /* 0x0000000000007918 */ /* 0x000fe20000000000 */
[----:B------:R-:W-:Y:S01]  /*6800*/  F2FP.BF16.F32.PACK_AB R13, R21, R20 ;  /* 0x00000014150d723e */ /* 0x000fe200000010ff */
[----:B------:R-:W-:Y:S01]  /*6810*/  SYNCS.ARRIVE.TRANS64.RED.A1T0 RZ, [UR5], RZ ;  /* 0x000000ffffff79a7 */ /* 0x000fe20008100405 */
[----:B------:R1:W-:Y:S01]  /*6820*/  STSM.16.M88.4 [R0+0x200], R32 ;  /* 0x0002002000007844 */ /* 0x0003e20000000200 */
[----:B------:R-:W-:Y:S01]  /*6830*/  F2FP.BF16.F32.PACK_AB R14, R23, R22 ;  /* 0x00000016170e723e */ /* 0x000fe200000010ff */
[----:B------:R-:W-:Y:S01]  /*6840*/  UIADD3 UR16, UPT, UPT, UR44, 0x1, URZ ;  /* 0x000000012c107890 */ /* 0x000fe2000fffe0ff */
[----:B------:R-:W-:Y:S01]  /*6850*/  F2FP.BF16.F32.PACK_AB R15, R25, R24 ;  /* 0x00000018190f723e */ /* 0x000fe200000010ff */
[----:B------:R-:W-:Y:S01]  /*6860*/  BSSY.RECONVERGENT B0, `(.L_x_106) ;  /* 0x0000024000007945 */ /* 0x000fe20003800200 */
[----:B------:R-:W-:Y:S02]  /*6870*/  F2FP.BF16.F32.PACK_AB R4, R5, R4 ;  /* 0x000000040504723e */ /* 0x000fe400000010ff */
[----:B------:R-:W-:Y:S01]  /*6880*/  F2FP.BF16.F32.PACK_AB R5, R7, R6 ;  /* 0x000000060705723e */ /* 0x000fe200000010ff */
[----:B------:R1:W-:Y:S01]  /*6890*/  STSM.16.M88.4 [R0+0xa00], R12 ;  /* 0x000a000c00007844 */ /* 0x0003e20000000200 */
[----:B------:R-:W-:Y:S02]  /*68a0*/  F2FP.BF16.F32.PACK_AB R6, R9, R8 ;  /* 0x000000080906723e */ /* 0x000fe400000010ff */
[----:B------:R-:W-:Y:S05]  /*68b0*/  F2FP.BF16.F32.PACK_AB R7, R11, R10 ;  /* 0x0000000a0b07723e */ /* 0x000fea00000010ff */
[----:B------:R1:W-:Y:S01]  /*68c0*/  STSM.16.M88.4 [R0+0x1200], R4 ;  /* 0x0012000400007844 */ /* 0x0003e20000000200 */
[----:B------:R-:W-:Y:S01]  /*68d0*/  @!PT LDS RZ, [RZ] ;  /* 0x00000000fffff984 */ /* 0x000fe20000000800 */
[----:B------:R-:W-:Y:S01]  /*68e0*/  @!PT LDS RZ, [RZ] ;  /* 0x00000000fffff984 */ /* 0x000fe20000000800 */
[----:B------:R-:W-:Y:S01]  /*68f0*/  @!PT LDS RZ, [RZ] ;  /* 0x00000000fffff984 */ /* 0x000fe20000000800 */
[----:B------:R-:W-:Y:S01]  /*6900*/  @!PT LDS RZ, [RZ] ;  /* 0x00000000fffff984 */ /* 0x000fe20000000800 */
[----:B------:R2:W-:Y:S07]  /*6910*/  MEMBAR.ALL.CTA ;  /* 0x0000000000007992 */ /* 0x0005ee0000008000 */
[----:B--2---:R-:W2:Y:S02]  /*6920*/  FENCE.VIEW.ASYNC.S ;  /* 0x00000000000073c6 */ /* 0x004ea40000000000 */
[----:B--2---:R-:W-:Y:S06]  /*6930*/  BAR.SYNC.DEFER_BLOCKING 0x1, 0x80 ;  /* 0x0042000000007b1d */ /* 0x004fec0000010000 */
[----:B------:R-:W-:Y:S05]  /*6940*/  @P0 BRA `(.L_x_107) ;  /* 0x0000000000540947 */ /* 0x000fea0003800000 */
[----:B------:R-:W-:Y:S01]  /*6950*/  R2UR UR13, R76 ;  /* 0x000000004c0d72ca */ /* 0x000fe200000e0000 */
[----:B------:R-:W-:Y:S01]  /*6960*/  UIADD3 UR18, UP0, UPT, UR48, 0x680, URZ ;  /* 0x0000068030127890 */ /* 0x000fe2000ff1e0ff */
[----:B------:R-:W-:Y:S01]  /*6970*/  R2UR UR14, R77 ;  /* 0x000000004d0e72ca */ /* 0x000fe200000e0000 */
[----:B------:R-:W-:Y:S02]  /*6980*/  UIMAD UR4, UR44, 0x1800, UR42 ;  /* 0x000018002c0478a4 */ /* 0x000fe4000f8e022a */
[----:B------:R-:W-:Y:S02]  /*6990*/  UIADD3.X UR19, UPT, UPT, URZ, UR49, URZ, UP0, !UPT ;  /* 0x00000031ff137290 */ /* 0x000fe400087fe4ff */
[----:B------:R-:W-:Y:S01]  /*69a0*/  UIADD3 UR12, UPT, UPT, UR4, 0x200, URZ ;  /* 0x00000200040c7890 */ /* 0x000fe2000fffe0ff */
[----:B------:R-:W-:Y:S01]  /*69b0*/  UMOV UR15, UR36 ;  /* 0x00000024000f7c82 */ /* 0x000fe20008000000 */
[----:B------:R-:W-:Y:S01]  /*69c0*/  UIADD3 UR8, UPT, UPT, UR4, 0xa00, URZ ;  /* 0x00000a0004087890 */ /* 0x000fe2000fffe0ff */
[----:B------:R-:W-:Y:S03]  /*69d0*/  UMOV UR11, UR36 ;  /* 0x00000024000b7c82 */ /* 0x000fe60008000000 */
[----:B------:R-:W-:Y:S02]  /*69e0*/  UIMAD UR13, UR13, 0x30, URZ ;  /* 0x000000300d0d78a4 */ /* 0x000fe4000f8e02ff */
[----:B------:R-:W-:Y:S02]  /*69f0*/  USHF.L.U32 UR14, UR14, 0x6, URZ ;  /* 0x000000060e0e7899 */ /* 0x000fe400080006ff */
[----:B------:R-:W-:Y:S02]  /*6a00*/  UIADD3 UR9, UPT, UPT, UR13, 0x10, URZ ;  /* 0x000000100d097890 */ /* 0x000fe4000fffe0ff */
[----:B------:R-:W-:Y:S02]  /*6a10*/  UIADD3 UR4, UPT, UPT, UR4, 0x1200, URZ ;  /* 0x0000120004047890 */ /* 0x000fe4000fffe0ff */
[----:B------:R-:W-:Y:S01]  /*6a20*/  UIADD3 UR5, UPT, UPT, UR13, 0x20, URZ ;  /* 0x000000200d057890 */ /* 0x000fe2000fffe0ff */
[----:B------:R-:W-:Y:S02]  /*6a30*/  UMOV UR10, UR14 ;  /* 0x0000000e000a7c82 */ /* 0x000fe40008000000 */
[----:B------:R2:W-:Y:S01]  /*6a40*/  UTMASTG.3D [UR12], [UR18] ;  /* 0x0000000c120073b5 */ /* 0x0005e20008010000 */
[----:B------:R-:W-:Y:S01]  /*6a50*/  UMOV UR7, UR36 ;  /* 0x0000002400077c82 */ /* 0x000fe20008000000 */
[----:B------:R-:W-:Y:S01]  /*6a60*/  UMOV UR6, UR14 ;  /* 0x0000000e00067c82 */ /* 0x000fe20008000000 */
[----:B------:R2:W-:Y:S03]  /*6a70*/  UTMASTG.3D [UR8], [UR18] ;  /* 0x00000008120073b5 */ /* 0x0005e60008010000 */
[----:B------:R2:W-:Y:S02]  /*6a80*/  UTMASTG.3D [UR4], [UR18] ;  /* 0x00000004120073b5 */ /* 0x0005e40008010000 */
[----:B--2---:R0:W-:Y:S02]  /*6a90*/  UTMACMDFLUSH ;  /* 0x00000000000079b7 */ /* 0x0041e40000000000 */
.L_x_107:
[----:B------:R-:W-:Y:S05]  /*6aa0*/  BSYNC.RECONVERGENT B0 ;  /* 0x0000000000007941 */ /* 0x000fea0003800200 */
.L_x_106:
[----:B------:R-:W-:Y:S04]  /*6ab0*/  BSSY.RECONVERGENT B0, `(.L_x_108) ;  /* 0x0000003000007945 */ /* 0x000fe80003800200 */
[----:B------:R-:W-:Y:S05]  /*6ac0*/  @P0 BRA `(.L_x_109) ;  /* 0x0000000000040947 */ /* 0x000fea0003800000 */
[----:B------:R-:W-:Y:S04]  /*6ad0*/  DEPBAR.LE SB0, 0x0 ;  /* 0x000080000000791a */ /* 0x000fe80000000000 */
.L_x_109:
[----:B------:R-:W-:Y:S05]  /*6ae0*/  BSYNC.RECONVERGENT B0 ;  /* 0x0000000000007941 */ /* 0x000fea0003800200 */
.L_x_108:
[----:B------:R-:W-:Y:S01]  /*6af0*/  BAR.SYNC.DEFER_BLOCKING 0x1, 0x80 ;  /* 0x0042000000007b1d */ /* 0x000fe20000010000 */
[----:B------:R-:W-:Y:S01]  /*6b00*/  UIADD3 UR43, UPT, UPT, UR43, 0x1, URZ ;  /* 0x000000012b2b7890 */ /* 0x000fe2000fffe0ff */
[----:B------:R-:W-:Y:S03]  /*6b10*/  IADD3 R49, PT, PT, R49, 0x1, RZ ;  /* 0x0000000131317810 */ /* 0x000fe60007ffe0ff */
[----:B------:R-:W-:Y:S09]  /*6b20*/  UISETP.NE.AND UP0, UPT, UR43, URZ, UPT ;  /* 0x000000ff2b00728c */ /* 0x000ff2000bf05270 */
[----:B------:R-:W-:Y:S05]  /*6b30*/  BRA.U !UP0, `(.L_x_110) ;  /* 0x0000000108287547 */ /* 0x000fea000b800000 */
[----:B------:R-:W-:Y:S01]  /*6b40*/  ISETP.NE.AND P0, PT, R92, RZ, PT ;  /* 0x000000ff5c00720c */ /* 0x000fe20003f05270 */
[----:B-1----:R-:W-:Y:S11]  /*6b50*/  IMAD.U32 R0, RZ, RZ, UR37 ;  /* 0x00000025ff007e24 */ /* 0x002ff6000f8e00ff */
[----:B------:R-:W-:Y:S01]  /*6b60*/  @!UPT UIADD3 URZ, UPT, UPT, URZ, URZ, URZ ;  /* 0x000000fffffff290 */ /* 0x000fe2000fffe0ff */
[C---:B------:R-:W-:Y:S01]  /*6b70*/  @P0 LEA R2, R85.reuse, UR42, 0x3 ;  /* 0x0000002a55020c11 */ /* 0x040fe2000f8e18ff */
[----:B------:R-:W-:Y:S04]  /*6b80*/  VIADD R85, R85, 0x1 ;  /* 0x0000000155557836 */ /* 0x000fe80000000000 */
[----:B------:R-:W-:Y:S05]  /*6b90*/  @P0 VIADD R2, R2, 0x100 ;  /* 0x0000010002020836 */ /* 0x000fea0000000000 */
[----:B------:R-:W-:Y:S04]  /*6ba0*/  @P0 PRMT R0, R0, 0x654, R2 ;  /* 0x0000065400000816 */ /* 0x000fe80000000002 */
[----:B------:R2:W-:Y:S01]  /*6bb0*/  @P0 SYNCS.ARRIVE.TRANS64.RED.A1T0 RZ, [R0+URZ], RZ ;  /* 0x000000ff00ff09a7 */ /* 0x0005e200081004ff */
[C---:B------:R-:W-:Y:S04]  /*6bc0*/  ISETP.NE.AND P0, PT, R85.reuse, 0x2, PT ;  /* 0x000000025500780c */ /* 0x040fe80003f05270 */
[----:B------:R-:W-:Y:S09]  /*6bd0*/  SEL R85, R85, RZ, P0 ;  /* 0x000000ff55557207 */ /* 0x000ff20000000000 */
.L_x_110:
[----:B------:R-:W-:Y:S01]  /*6be0*/  ISETP.NE.AND P2, PT, R90, RZ, PT ;  /* 0x000000ff5a00720c */ /* 0x000fe20003f45270 */
[----:B------:R-:W-:Y:S01]  /*6bf0*/  UISETP.NE.AND UP0, UPT, UR16, 0x2, UPT ;  /* 0x000000021000788c */ /* 0x000fe2000bf05270 */
[----:B------:R-:W-:Y:S01]  /*6c00*/  ISETP.NE.AND P0, PT, R91, 0x2, PT ;  /* 0x000000025b00780c */ /* 0x000fe20003f05270 */
[----:B------:R-:W-:Y:S01]  /*6c10*/  IMAD.IADD R76, R47, 0x1, R74 ;  /* 0x000000012f4c7824 */ /* 0x000fe200078e024a */
[----:B------:R-:W-:Y:S01]  /*6c20*/  ISETP.NE.AND P1, PT, R49, 0x4, PT ;  /* 0x000000043100780c */ /* 0x000fe20003f25270 */
[----:B------:R-:W-:Y:S01]  /*6c30*/  USEL UR4, URZ, 0x1, UP0 ;  /* 0x00000001ff047887 */ /* 0x000fe20008000000 */
[----:B------:R-:W-:Y:S01]  /*6c40*/  SEL R2, RZ, 0x1, P0 ;  /* 0x00000001ff027807 */ /* 0x000fe20000000000 */
[----:B------:R-:W-:Y:S01]  /*6c50*/  USEL UR44, UR16, URZ, UP0 ;  /* 0x000000ff102c7287 */ /* 0x000fe20008000000 */
[----:B-12---:R-:W-:Y:S01]  /*6c60*/  SEL R0, RZ, 0x1, P1 ;  /* 0x00000001ff007807 */ /* 0x006fe20000800000 */
[----:B------:R-:W-:Y:S01]  /*6c70*/  IMAD.IADD R77, R48, 0x1, R75 ;  /* 0x00000001304d7824 */ /* 0x000fe200078e024b */
[----:B------:R-:W-:Y:S02]  /*6c80*/  LOP3.LUT R86, R86, R2, RZ, 0x3c, !PT ;  /* 0x0000000256567212 */ /* 0x000fe400078e3cff */
[----:B------:R-:W-:Y:S02]  /*6c90*/  LOP3.LUT R88, R88, UR4, RZ, 0x3c, !PT ;  /* 0x0000000458587c12 */ /* 0x000fe4000f8e3cff */
[----:B------:R-:W-:Y:S02]  /*6ca0*/  @P2 R2UR UR36, R84 ;  /* 0x00000000542422ca */ /* 0x000fe400000e0000 */
[----:B------:R-:W-:Y:S02]  /*6cb0*/  LOP3.LUT R87, R87, R0, RZ, 0x3c, !PT ;  /* 0x0000000057577212 */ /* 0x000fe400078e3cff */
[----:B------:R-:W-:Y:S02]  /*6cc0*/  SEL R91, R91, RZ, P0 ;  /* 0x000000ff5b5b7207 */ /* 0x000fe40000000000 */
[----:B------:R-:W-:Y:S01]  /*6cd0*/  SEL R49, R49, RZ, P1 ;  /* 0x000000ff31317207 */ /* 0x000fe20000800000 */
[----:B------:R-:W-:Y:S08]  /*6ce0*/  @P2 BRA `(.L_x_111) ;  /* 0xffffffe4000c2947 */ /* 0x000ff0000383ffff */
[----:B------:R-:W-:-:S09]  /*6cf0*/  UISETP.NE.AND UP0, UPT, UR46, URZ, UPT ;  /* 0x000000ff2e00728c */ /* 0x000fd2000bf05270 */
[----:B------:R-:W-:Y:S05]  /*6d00*/  BRA.U !UP0, `(.L_x_112) ;  /* 0x0000000108487547 */ /* 0x000fea000b800000 */
[----:B------:R-:W1:Y:S02]  /*6d10*/  LDCU.64 UR4, c[0x0][0x890] ;  /* 0x00011200ff0477ac */ /* 0x000e640008000a00 */
[----:B-1----:R-:W-:-:S04]  /*6d20*/  UISETP.NE.U32.AND UP0, UPT, UR4, URZ, UPT ;  /* 0x000000ff0400728c */ /* 0x002fc8000bf05070 */
[----:B------:R-:W-:-:S09]  /*6d30*/  UISETP.NE.AND.EX UP0, UPT, UR5, URZ, UPT, UP0 ;  /* 0x000000ff0500728c */ /* 0x000fd2000bf05300 */
[----:B------:R-:W-:Y:S05]  /*6d40*/  BRA.U UP0, `(.L_x_113) ;  /* 0x00000001000c7547 */ /* 0x000fea000b800000 */
[----:B------:R-:W-:-:S13]  /*6d50*/  FSETP.NEU.AND P0, PT, R51, RZ, PT ;  /* 0x000000ff3300720b */ /* 0x000fda0003f0d000 */
[----:B------:R-:W-:Y:S05]  /*6d60*/  @!P0 EXIT ;  /* 0x000000000000894d */ /* 0x000fea0003800000 */
[----:B------:R-:W-:Y:S05]  /*6d70*/  BRA `(.L_x_112) ;  /* 0x00000000002c7947 */ /* 0x000fea0003800000 */
.L_x_113:
[----:B------:R-:W-:Y:S01]  /*6d80*/  LOP3.LUT P0, RZ, R78, 0xff, RZ, 0xc0, !PT ;  /* 0x000000ff4eff7812 */ /* 0x000fe2000780c0ff */
[----:B------:R-:W-:-:S12]  /*6d90*/  BSSY.RECONVERGENT B0, `(.L_x_112) ;  /* 0x0000009000007945 */ /* 0x000fd80003800200 */
[----:B------:R-:W-:Y:S05]  /*6da0*/  @P0 BRA `(.L_x_114) ;  /* 0x0000000000140947 */ /* 0x000fea0003800000 */
[----:B------:R-:W1:Y:S02]  /*6db0*/  LDCU.64 UR4, c[0x0][0x888] ;  /* 0x00011100ff0477ac */ /* 0x000e640008000a00 */
[----:B-1----:R-:W-:-:S04]  /*6dc0*/  ISETP.NE.U32.AND P0, PT, RZ, UR4, PT ;  /* 0x00000004ff007c0c */ /* 0x002fc8000bf05070 */
[----:B------:R-:W-:-:S13]  /*6dd0*/  ISETP.NE.AND.EX P0, PT, RZ, UR5, PT, P0 ;  /* 0x00000005ff007c0c */ /* 0x000fda000bf05300 */
[----:B------:R-:W-:Y:S05]  /*6de0*/  @!P0 EXIT ;  /* 0x000000000000894d */ /* 0x000fea0003800000 */
[----:B------:R-:W-:Y:S05]  /*6df0*/  BRA `(.L_x_115) ;  /* 0x0000000000087947 */ /* 0x000fea0003800000 */
.L_x_114:
[----:B------:R-:W-:-:S13]  /*6e00*/  FSETP.NEU.AND P0, PT, R51, RZ, PT ;  /* 0x000000ff3300720b */ /* 0x000fda0003f0d000 */
[----:B------:R-:W-:Y:S05]  /*6e10*/  @!P0 EXIT ;  /* 0x000000000000894d */ /* 0x000fea0003800000 */
.L_x_115:
[----:B------:R-:W-:Y:S05]  /*6e20*/  BSYNC.RECONVERGENT B0 ;  /* 0x0000000000007941 */ /* 0x000fea0003800200 */
.L_x_112:
[----:B------:R-:W-:-:S04]  /*6e30*/  DEPBAR.LE SB0, 0x0 ;  /* 0x000080000000791a */ /* 0x000fc80000000000 */
[----:B------:R-:W-:Y:S05]  /*6e40*/  EXIT ;  /* 0x000000000000794d */ /* 0x000fea0003800000 */
.L_x_20:
[----:B--2---:R2:W1:Y:S02]  /*6e50*/  SYNCS.PHASECHK.TRANS64.TRYWAIT P0, [R2+URZ+0x190], R3 ;  /* 0x00019003020075a7 */ /* 0x00446400080011ff */
[----:B-1----:R-:W-:Y:S05]  /*6e60*/  @!P0 NANOSLEEP.SYNCS 0x989680 ;  /* 0x009896800000895d */ /* 0x002fea0003900000 */
[----:B------:R-:W1:Y:S02]  /*6e70*/  @!P0 SYNCS.PHASECHK.TRANS64 P0, [R2+URZ+0x190], R3 ;  /* 0x00019003020085a7 */ /* 0x000e6400080010ff */
[----:B-1----:R-:W-:Y:S05]  /*6e80*/  @!P0 BRA `(.L_x_20) ;  /* 0xfffffffc00f08947 */ /* 0x002fea000383ffff */
[----:B------:R-:W-:Y:S05]  /*6e90*/  BRA `(.L_x_116) ;  /* 0xffffffa800247947 */ /* 0x000fea000383ffff */
.L_x_23:
[----:B-1----:R-:W-:Y:S07]  /*6ea0*/  MOV R2, UR33 ;  /* 0x0000002100027c02 */ /* 0x002fee0008000f00 */
.L_x_117:
[----:B-1----:R1:W2:Y:S02]  /*6eb0*/  SYNCS.PHASECHK.TRANS64.TRYWAIT P0, [R2+URZ+0x78], R4 ;  /* 0x00007804020075a7 */ /* 0x0022a400080011ff */
[----:B--2---:R-:W-:Y:S05]  /*6ec0*/  @!P0 NANOSLEEP.SYNCS 0x989680 ;  /* 0x009896800000895d */ /* 0x004fea0003900000 */
[----:B------:R-:W2:Y:S02]  /*6ed0*/  @!P0 SYNCS.PHASECHK.TRANS64 P0, [R2+URZ+0x78], R4 ;  /* 0x00007804020085a7 */ /* 0x000ea400080010ff */
[----:B--2---:R-:W-:Y:S05]  /*6ee0*/  @!P0 BRA `(.L_x_117) ;  /* 0xfffffffc00f08947 */ /* 0x004fea000383ffff */
[----:B------:R-:W-:Y:S05]  /*6ef0*/  BRA `(.L_x_22) ;  /* 0xffffffa800747947 */ /* 0x000fea000383ffff */
.L_x_29:
[----:B-1----:R-:W-:Y:S07]  /*6f00*/  MOV R2, UR17 ;  /* 0x0000001100027c02 */ /* 0x002fee0008000f00 */
.L_x_118:
[----:B-1----:R1:W2:Y:S02]  /*6f10*/  SYNCS.PHASECHK.TRANS64.TRYWAIT P0, [R2+URZ+0x78], R4 ;  /* 0x00007804020075a7 */ /* 0x0022a400080011ff */
[----:B--2---:R-:W-:Y:S05]  /*6f20*/  @!P0 NANOSLEEP.SYNCS 0x989680 ;  /* 0x009896800000895d */ /* 0x004fea0003900000 */
[----:B------:R-:W2:Y:S02]  /*6f30*/  @!P0 SYNCS.PHASECHK.TRANS64 P0, [R2+URZ+0x78], R4 ;  /* 0x00007804020085a7 */ /* 0x000ea400080010ff */
[----:B--2---:R-:W-:Y:S05]  /*6f40*/  @!P0 BRA `(.L_x_118) ;  /* 0xfffffffc00f08947 */ /* 0x004fea000383ffff */
[----:B------:R-:W-:Y:S05]  /*6f50*/  BRA `(.L_x_28) ;  /* 0xffffffac001c7947 */ /* 0x000fea000383ffff */
.L_x_33:
[----:B-1----:R1:W2:Y:S02]  /*6f60*/  SYNCS.PHASECHK.TRANS64.TRYWAIT P0, [R2+URZ+0x120], R3 ;  /* 0x00012003020075a7 */ /* 0x0022a400080011ff */
[----:B--2---:R-:W-:Y:S05]  /*6f70*/  @!P0 NANOSLEEP.SYNCS 0x989680 ;  /* 0x009896800000895d */ /* 0x004fea0003900000 */
[----:B------:R-:W2:Y:S02]  /*6f80*/  @!P0 SYNCS.PHASECHK.TRANS64 P0, [R2+URZ+0x120], R3 ;  /* 0x00012003020085a7 */ /* 0x000ea400080010ff */
[----:B--2---:R-:W-:Y:S05]  /*6f90*/  @!P0 BRA `(.L_x_33) ;  /* 0xfffffffc00f08947 */ /* 0x004fea000383ffff */
[----:B------:R-:W-:Y:S05]  /*6fa0*/  BRA `(.L_x_119) ;  /* 0xffffffac00ac7947 */ /* 0x000fea000383ffff */
.L_x_37:
[----:B----4-:R-:W-:-:S07]  /*6fb0*/  MOV R0, UR5 ;  /* 0x0000000500007c02 */ /* 0x010fce0008000f00 */
.L_x_120:
[----:B-1----:R1:W2:Y:S02]  /*6fc0*/  SYNCS.PHASECHK.TRANS64.TRYWAIT P0, [R0+URZ], R2 ;  /* 0x00000002000075a7 */ /* 0x0022a400080011ff */
[----:B--2---:R-:W-:Y:S05]  /*6fd0*/  @!P0 NANOSLEEP.SYNCS 0x989680 ;  /* 0x009896800000895d */ /* 0x004fea0003900000 */
[----:B------:R-:W2:Y:S02]  /*6fe0*/  @!P0 SYNCS.PHASECHK.TRANS64 P0, [R0+URZ], R2 ;  /* 0x00000002000085a7 */ /* 0x000ea400080010ff */
[----:B--2---:R-:W-:Y:S05]  /*6ff0*/  @!P0 BRA `(.L_x_120) ;  /* 0xfffffffc00f08947 */ /* 0x004fea000383ffff */
[----:B------:R-:W-:Y:S05]  /*7000*/  BRA `(.L_x_121) ;  /* 0xffffffb4001c7947 */ /* 0x000fea000383ffff */
.L_x_38:
[----:B----4-:R-:W-:-:S07]  /*7010*/  MOV R0, UR5 ;  /* 0x0000000500007c02 */ /* 0x010fce0008000f00 */
.L_x_122:
[----:B-1----:R1:W2:Y:S02]  /*7020*/  SYNCS.PHASECHK.TRANS64.TRYWAIT P0, [R0+URZ], R3 ;  /* 0x00000003000075a7 */ /* 0x0022a400080011ff */
[----:B--2---:R-:W-:Y:S05]  /*7030*/  @!P0 NANOSLEEP.SYNCS 0x989680 ;  /* 0x009896800000895d */ /* 0x004fea0003900000 */
[----:B------:R-:W2:Y:S02]  /*7040*/  @!P0 SYNCS.PHASECHK.TRANS64 P0, [R0+URZ], R3 ;  /* 0x00000003000085a7 */ /* 0x000ea400080010ff */
[----:B--2---:R-:W-:Y:S05]  /*7050*/  @!P0 BRA `(.L_x_122) ;  /* 0xfffffffc00f08947 */ /* 0x004fea000383ffff */
[----:B------:R-:W-:Y:S05]  /*7060*/  BRA `(.L_x_123) ;  /* 0xffffffb400287947 */ /* 0x000fea000383ffff */
.L_x_39:
[----:B----4-:R-:W-:-:S07]  /*7070*/  MOV R0, UR5 ;  /* 0x0000000500007c02 */ /* 0x010fce0008000f00 */
.L_x_124:
[----:B-1----:R1:W2:Y:S02]  /*7080*/  SYNCS.PHASECHK.TRANS64.TRYWAIT P0, [R0+URZ], R3 ;  /* 0x00000003000075a7 */ /* 0x0022a400080011ff */
[----:B--2---:R-:W-:Y:S05]  /*7090*/  @!P0 NANOSLEEP.SYNCS 0x989680 ;  /* 0x009896800000895d */ /* 0x004fea0003900000 */
[----:B------:R-:W2:Y:S02]  /*70a0*/  @!P0 SYNCS.PHASECHK.TRANS64 P0, [R0+URZ], R3 ;  /* 0x00000003000085a7 */ /* 0x000ea400080010ff */
[----:B--2---:R-:W-:Y:S05]  /*70b0*/  @!P0 BRA `(.L_x_124) ;  /* 0xfffffffc00f08947 */ /* 0x004fea000383ffff */
[----:B------:R-:W-:Y:S05]  /*70c0*/  BRA `(.L_x_125) ;  /* 0xffffffb400347947 */ /* 0x000fea000383ffff */
.L_x_40:
[----:B----4-:R-:W-:-:S07]  /*70d0*/  MOV R0, UR5 ;  /* 0x0000000500007c02 */ /* 0x010fce0008000f00 */
.L_x_126:
[----:B-1----:R1:W2:Y:S02]  /*70e0*/  SYNCS.PHASECHK.TRANS64.TRYWAIT P0, [R0+URZ], R3 ;  /* 0x00000003000075a7 */ /* 0x0022a400080011ff */
[----:B--2---:R-:W-:Y:S05]  /*70f0*/  @!P0 NANOSLEEP.SYNCS 0x989680 ;  /* 0x009896800000895d */ /* 0x004fea0003900000 */
[----:B------:R-:W2:Y:S02]  /*7100*/  @!P0 SYNCS.PHASECHK.TRANS64 P0, [R0+URZ], R3 ;  /* 0x00000003000085a7 */ /* 0x000ea400080010ff */
[----:B--2---:R-:W-:Y:S05]  /*7110*/  @!P0 BRA `(.L_x_126) ;  /* 0xfffffffc00f08947 */ /* 0x004fea000383ffff */
[----:B------:R-:W-:Y:S05]  /*7120*/  BRA `(.L_x_127) ;  /* 0xffffffb400407947 */ /* 0x000fea000383ffff */
.L_x_41:
[----:B----4-:R-:W-:-:S07]  /*7130*/  MOV R0, UR5 ;  /* 0x0000000500007c02 */ /* 0x010fce0008000f00 */
.L_x_128:
[----:B-1----:R1:W2:Y:S02]  /*7140*/  SYNCS.PHASECHK.TRANS64.TRYWAIT P0, [R0+URZ], R3 ;  /* 0x00000003000075a7 */ /* 0x0022a400080011ff */
[----:B--2---:R-:W-:Y:S05]  /*7150*/  @!P0 NANOSLEEP.SYNCS 0x989680 ;  /* 0x009896800000895d */ /* 0x004fea0003900000 */
[----:B------:R-:W2:Y:S02]  /*7160*/  @!P0 SYNCS.PHASECHK.TRANS64 P0, [R0+URZ], R3 ;  /* 0x00000003000085a7 */ /* 0x000ea400080010ff */
[----:B--2---:R-:W-:Y:S05]  /*7170*/  @!P0 BRA `(.L_x_128) ;  /* 0xfffffffc00f08947 */ /* 0x004fea000383ffff */
[----:B------:R-:W-:Y:S05]  /*7180*/  BRA `(.L_x_129) ;  /* 0xffffffb4004c7947 */ /* 0x000fea000383ffff */
.L_x_42:
[----:B----4-:R-:W-:-:S07]  /*7190*/  MOV R0, UR5 ;  /* 0x0000000500007c02 */ /* 0x010fce0008000f00 */
.L_x_130:
[----:B-1----:R1:W2:Y:S02]  /*71a0*/  SYNCS.PHASECHK.TRANS64.TRYWAIT P0, [R0+URZ], R3 ;  /* 0x00000003000075a7 */ /* 0x0022a400080011ff */
[----:B--2---:R-:W-:Y:S05]  /*71b0*/  @!P0 NANOSLEEP.SYNCS 0x989680 ;  /* 0x009896800000895d */ /* 0x004fea0003900000 */
[----:B------:R-:W2:Y:S02]  /*71c0*/  @!P0 SYNCS.PHASECHK.TRANS64 P0, [R0+URZ], R3 ;  /* 0x00000003000085a7 */ /* 0x000ea400080010ff */
[----:B--2---:R-:W-:Y:S05]  /*71d0*/  @!P0 BRA `(.L_x_130) ;  /* 0xfffffffc00f08947 */ /* 0x004fea000383ffff */
[----:B------:R-:W-:Y:S05]  /*71e0*/  BRA `(.L_x_131) ;  /* 0xffffffb400587947 */ /* 0x000fea000383ffff */
.L_x_43:
[----:B----4-:R-:W-:-:S07]  /*71f0*/  MOV R0, UR5 ;  /* 0x0000000500007c02 */ /* 0x010fce0008000f00 */
.L_x_132:
[----:B-1----:R1:W2:Y:S02]  /*7200*/  SYNCS.PHASECHK.TRANS64.TRYWAIT P0, [R0+URZ], R3 ;  /* 0x00000003000075a7 */ /* 0x0022a400080011ff */
[----:B--2---:R-:W-:Y:S05]  /*7210*/  @!P0 NANOSLEEP.SYNCS 0x989680 ;  /* 0x009896800000895d */ /* 0x004fea0003900000 */
[----:B------:R-:W2:Y:S02]  /*7220*/  @!P0 SYNCS.PHASECHK.TRANS64 P0, [R0+URZ], R3 ;  /* 0x00000003000085a7 */ /* 0x000ea400080010ff */
[----:B--2---:R-:W-:Y:S05]  /*7230*/  @!P0 BRA `(.L_x_132) ;  /* 0xfffffffc00f08947 */ /* 0x004fea000383ffff */
[----:B------:R-:W-:Y:S05]  /*7240*/  BRA `(.L_x_133) ;  /* 0xffffffb400647947 */ /* 0x000fea000383ffff */
.L_x_44:
[----:B----4-:R-:W-:-:S07]  /*7250*/  MOV R0, UR5 ;  /* 0x0000000500007c02 */ /* 0x010fce0008000f00 */
.L_x_134:
[----:B-1----:R1:W2:Y:S02]  /*7260*/  SYNCS.PHASECHK.TRANS64.TRYWAIT P0, [R0+URZ], R3 ;  /* 0x00000003000075a7 */ /* 0x0022a400080011ff */
[----:B--2---:R-:W-:Y:S05]  /*7270*/  @!P0 NANOSLEEP.SYNCS 0x989680 ;  /* 0x009896800000895d */ /* 0x004fea0003900000 */
[----:B------:R-:W2:Y:S02]  /*7280*/  @!P0 SYNCS.PHASECHK.TRANS64 P0, [R0+URZ], R3 ;  /* 0x00000003000085a7 */ /* 0x000ea400080010ff */
[----:B--2---:R-:W-:Y:S05]  /*7290*/  @!P0 BRA `(.L_x_134) ;  /* 0xfffffffc00f08947 */ /* 0x004fea000383ffff */
[----:B------:R-:W-:Y:S05]  /*72a0*/  BRA `(.L_x_135) ;  /* 0xffffffb400707947 */ /* 0x000fea000383ffff */
.L_x_45:
[----:B----4-:R-:W-:-:S07]  /*72b0*/  MOV R0, UR5 ;  /* 0x0000000500007c02 */ /* 0x010fce0008000f00 */
.L_x_136:
[----:B-1----:R1:W2:Y:S02]  /*72c0*/  SYNCS.PHASECHK.TRANS64.TRYWAIT P0, [R0+URZ], R3 ;  /* 0x00000003000075a7 */ /* 0x0022a400080011ff */
[----:B--2---:R-:W-:Y:S05]  /*72d0*/  @!P0 NANOSLEEP.SYNCS 0x989680 ;  /* 0x009896800000895d */ /* 0x004fea0003900000 */
[----:B------:R-:W2:Y:S02]  /*72e0*/  @!P0 SYNCS.PHASECHK.TRANS64 P0, [R0+URZ], R3 ;  /* 0x00000003000085a7 */ /* 0x000ea400080010ff */
[----:B--2---:R-:W-:Y:S05]  /*72f0*/  @!P0 BRA `(.L_x_136) ;  /* 0xfffffffc00f08947 */ /* 0x004fea000383ffff */
[----:B------:R-:W-:Y:S05]  /*7300*/  BRA `(.L_x_137) ;  /* 0xffffffb4007c7947 */ /* 0x000fea000383ffff */
.L_x_46:
[----:B----4-:R-:W-:-:S07]  /*7310*/  MOV R0, UR5 ;  /* 0x0000000500007c02 */ /* 0x010fce0008000f00 */
.L_x_138:
[----:B-1----:R1:W2:Y:S02]  /*7320*/  SYNCS.PHASECHK.TRANS64.TRYWAIT P0, [R0+URZ], R3 ;  /* 0x00000003000075a7 */ /* 0x0022a400080011ff */
[----:B--2---:R-:W-:Y:S05]  /*7330*/  @!P0 NANOSLEEP.SYNCS 0x989680 ;  /* 0x009896800000895d */ /* 0x004fea0003900000 */
[----:B------:R-:W2:Y:S02]  /*7340*/  @!P0 SYNCS.PHASECHK.TRANS64 P0, [R0+URZ], R3 ;  /* 0x00000003000085a7 */ /* 0x000ea400080010ff */
[----:B--2---:R-:W-:Y:S05]  /*7350*/  @!P0 BRA `(.L_x_138) ;  /* 0xfffffffc00f08947 */ /* 0x004fea000383ffff */
[----:B------:R-:W-:Y:S05]  /*7360*/  BRA `(.L_x_139) ;  /* 0xffffffb400887947 */ /* 0x000fea000383ffff */
.L_x_47:
[----:B----4-:R-:W-:-:S07]  /*7370*/  MOV R0, UR5 ;  /* 0x0000000500007c02 */ /* 0x010fce0008000f00 */
.L_x_140:
[----:B-1----:R1:W2:Y:S02]  /*7380*/  SYNCS.PHASECHK.TRANS64.TRYWAIT P0, [R0+URZ], R3 ;  /* 0x00000003000075a7 */ /* 0x0022a400080011ff */
[----:B--2---:R-:W-:Y:S05]  /*7390*/  @!P0 NANOSLEEP.SYNCS 0x989680 ;  /* 0x009896800000895d */ /* 0x004fea0003900000 */
[----:B------:R-:W2:Y:S02]  /*73a0*/  @!P0 SYNCS.PHASECHK.TRANS64 P0, [R0+URZ], R3 ;  /* 0x00000003000085a7 */ /* 0x000ea400080010ff */
[----:B--2---:R-:W-:Y:S05]  /*73b0*/  @!P0 BRA `(.L_x_140) ;  /* 0xfffffffc00f08947 */ /* 0x004fea000383ffff */
[----:B------:R-:W-:Y:S05]  /*73c0*/  BRA `(.L_x_141) ;  /* 0xffffffb400947947 */ /* 0x000fea000383ffff */
.L_x_48:
[----:B----4-:R-:W-:-:S07]  /*73d0*/  MOV R0, UR5 ;  /* 0x0000000500007c02 */ /* 0x010fce0008000f00 */
.L_x_142:
[----:B-1----:R1:W2:Y:S02]  /*73e0*/  SYNCS.PHASECHK.TRANS64.TRYWAIT P0, [R0+URZ], R3 ;  /* 0x00000003000075a7 */ /* 0x0022a400080011ff */
[----:B--2---:R-:W-:Y:S05]  /*73f0*/  @!P0 NANOSLEEP.SYNCS 0x989680 ;  /* 0x009896800000895d */ /* 0x004fea0003900000 */
[----:B------:R-:W2:Y:S02]  /*7400*/  @!P0 SYNCS.PHASECHK.TRANS64 P0, [R0+URZ], R3 ;  /* 0x00000003000085a7 */ /* 0x000ea400080010ff */
[----:B--2---:R-:W-:Y:S05]  /*7410*/  @!P0 BRA `(.L_x_142) ;  /* 0xfffffffc00f08947 */ /* 0x004fea000383ffff */
[----:B------:R-:W-:Y:S05]  /*7420*/  BRA `(.L_x_143) ;  /* 0xffffffb400a07947 */ /* 0x000fea000383ffff */
.L_x_49:
[----:B----4-:R-:W-:-:S07]  /*7430*/  MOV R0, UR5 ;  /* 0x0000000500007c02 */ /* 0x010fce0008000f00 */
.L_x_144:
[----:B-1----:R1:W2:Y:S02]  /*7440*/  SYNCS.PHASECHK.TRANS64.TRYWAIT P0, [R0+URZ], R3 ;  /* 0x00000003000075a7 */ /* 0x0022a400080011ff */
[----:B--2---:R-:W-:Y:S05]  /*7450*/  @!P0 NANOSLEEP.SYNCS 0x989680 ;  /* 0x009896800000895d */ /* 0x004fea0003900000 */
[----:B------:R-:W2:Y:S02]  /*7460*/  @!P0 SYNCS.PHASECHK.TRANS64 P0, [R0+URZ], R3 ;  /* 0x00000003000085a7 */ /* 0x000ea400080010ff */
[----:B--2---:R-:W-:Y:S05]  /*7470*/  @!P0 BRA `(.L_x_144) ;  /* 0xfffffffc00f08947 */ /* 0x004fea000383ffff */
[----:B------:R-:W-:Y:S05]  /*7480*/  BRA `(.L_x_145) ;  /* 0xffffffb400ac7947 */ /* 0x000fea000383ffff */
.L_x_50:
[----:B----4-:R-:W-:-:S07]  /*7490*/  MOV R0, UR5 ;  /* 0x0000000500007c02 */ /* 0x010fce0008000f00 */
.L_x_146:
[----:B-1----:R1:W2:Y:S02]  /*74a0*/  SYNCS.PHASECHK.TRANS64.TRYWAIT P0, [R0+URZ], R3 ;  /* 0x00000003000075a7 */ /* 0x0022a400080011ff */
[----:B--2---:R-:W-:Y:S05]  /*74b0*/  @!P0 NANOSLEEP.SYNCS 0x989680 ;  /* 0x009896800000895d */ /* 0x004fea0003900000 */
[----:B------:R-:W2:Y:S02]  /*74c0*/  @!P0 SYNCS.PHASECHK.TRANS64 P0, [R0+URZ], R3 ;  /* 0x00000003000085a7 */ /* 0x000ea400080010ff */
[----:B--2---:R-:W-:Y:S05]  /*74d0*/  @!P0 BRA `(.L_x_146) ;  /* 0xfffffffc00f08947 */ /* 0x004fea000383ffff */
[----:B------:R-:W-:Y:S05]  /*74e0*/  BRA `(.L_x_147) ;  /* 0xffffffb400b87947 */ /* 0x000fea000383ffff */
.L_x_53:
[----:B-1----:R1:W2:Y:S02]  /*74f0*/  SYNCS.PHASECHK.TRANS64.TRYWAIT P0, [R0+URZ+0x180], R4 ;  /* 0x00018004000075a7 */ /* 0x0022a400080011ff */
[----:B--2---:R-:W-:Y:S05]  /*7500*/  @!P0 NANOSLEEP.SYNCS 0x989680 ;  /* 0x009896800000895d */ /* 0x004fea0003900000 */
[----:B------:R-:W2:Y:S02]  /*7510*/  @!P0 SYNCS.PHASECHK.TRANS64 P0, [R0+URZ+0x180], R4 ;  /* 0x00018004000085a7 */ /* 0x000ea400080010ff */
[----:B--2---:R-:W-:Y:S05]  /*7520*/  @!P0 BRA `(.L_x_53) ;  /* 0xfffffffc00f08947 */ /* 0x004fea000383ffff */
[----:B------:R-:W-:Y:S05]  /*7530*/  BRA `(.L_x_148) ;  /* 0xffffffb800147947 */ /* 0x000fea000383ffff */
.L_x_54:
[----:B------:R-:W-:-:S07]  /*7540*/  MOV R0, UR5 ;  /* 0x0000000500007c02 */ /* 0x000fce0008000f00 */
.L_x_149:
[----:B-1----:R1:W2:Y:S02]  /*7550*/  SYNCS.PHASECHK.TRANS64.TRYWAIT P0, [R0+URZ+0x130], R5 ;  /* 0x00013005000075a7 */ /* 0x0022a400080011ff */
[----:B--2---:R-:W-:Y:S05]  /*7560*/  @!P0 NANOSLEEP.SYNCS 0x989680 ;  /* 0x009896800000895d */ /* 0x004fea0003900000 */
[----:B------:R-:W2:Y:S02]  /*7570*/  @!P0 SYNCS.PHASECHK.TRANS64 P0, [R0+URZ+0x130], R5 ;  /* 0x00013005000085a7 */ /* 0x000ea400080010ff */
[----:B--2---:R-:W-:Y:S05]  /*7580*/  @!P0 BRA `(.L_x_149) ;  /* 0xfffffffc00f08947 */ /* 0x004fea000383ffff */
[----:B------:R-:W-:Y:S05]  /*7590*/  BRA `(.L_x_150) ;  /* 0xffffffb800247947 */ /* 0x000fea000383ffff */
.L_x_55:
[----:B-1----:R1:W2:Y:S02]  /*75a0*/  SYNCS.PHASECHK.TRANS64.TRYWAIT P1, [R0+URZ+0x120], R4 ;  /* 0x00012004000075a7 */ /* 0x0022a400080211ff */
[----:B--2---:R-:W-:Y:S05]  /*75b0*/  @!P1 NANOSLEEP.SYNCS 0x989680 ;  /* 0x009896800000995d */ /* 0x004fea0003900000 */
[----:B------:R-:W2:Y:S02]  /*75c0*/  @!P1 SYNCS.PHASECHK.TRANS64 P1, [R0+URZ+0x120], R4 ;  /* 0x00012004000095a7 */ /* 0x000ea400080210ff */
[----:B--2---:R-:W-:Y:S05]  /*75d0*/  @!P1 BRA `(.L_x_55) ;  /* 0xfffffffc00f09947 */ /* 0x004fea000383ffff */
[----:B------:R-:W-:Y:S05]  /*75e0*/  BRA `(.L_x_151) ;  /* 0xffffffb800547947 */ /* 0x000fea000383ffff */
.L_x_58:
[----:B------:R-:W-:-:S07]  /*75f0*/  MOV R0, UR5 ;  /* 0x0000000500007c02 */ /* 0x000fce0008000f00 */
.L_x_152:
[----:B-1----:R1:W2:Y:S02]  /*7600*/  SYNCS.PHASECHK.TRANS64.TRYWAIT P0, [R0+URZ+0x130], R2 ;  /* 0x00013002000075a7 */ /* 0x0022a400080011ff */
[----:B--2---:R-:W-:Y:S05]  /*7610*/  @!P0 NANOSLEEP.SYNCS 0x989680 ;  /* 0x009896800000895d */ /* 0x004fea0003900000 */
[----:B------:R-:W2:Y:S02]  /*7620*/  @!P0 SYNCS.PHASECHK.TRANS64 P0, [R0+URZ+0x130], R2 ;  /* 0x00013002000085a7 */ /* 0x000ea400080010ff */
[----:B--2---:R-:W-:Y:S05]  /*7630*/  @!P0 BRA `(.L_x_152) ;  /* 0xfffffffc00f08947 */ /* 0x004fea000383ffff */
[----:B------:R-:W-:Y:S05]  /*7640*/  BRA `(.L_x_57) ;  /* 0xffffffb800a87947 */ /* 0x000fea000383ffff */
.L_x_65:
[----:B-1----:R1:W2:Y:S02]  /*7650*/  SYNCS.PHASECHK.TRANS64.TRYWAIT P1, [R0+URZ+0x120], R2 ;  /* 0x00012002000075a7 */ /* 0x0022a400080211ff */
[----:B--2---:R-:W-:Y:S05]  /*7660*/  @!P1 NANOSLEEP.SYNCS 0x989680 ;  /* 0x009896800000995d */ /* 0x004fea0003900000 */
[----:B------:R-:W2:Y:S02]  /*7670*/  @!P1 SYNCS.PHASECHK.TRANS64 P1, [R0+URZ+0x120], R2 ;  /* 0x00012002000095a7 */ /* 0x000ea400080210ff */
[----:B--2---:R-:W-:Y:S05]  /*7680*/  @!P1 BRA `(.L_x_65) ;  /* 0xfffffffc00f09947 */ /* 0x004fea000383ffff */
[----:B------:R-:W-:Y:S05]  /*7690*/  BRA `(.L_x_153) ;  /* 0xffffffc000187947 */ /* 0x000fea000383ffff */
.L_x_66:
[----:B------:R-:W-:-:S07]  /*76a0*/  MOV R2, UR14 ;  /* 0x0000000e00027c02 */ /* 0x000fce0008000f00 */
.L_x_154:
[----:B-1----:R1:W2:Y:S02]  /*76b0*/  SYNCS.PHASECHK.TRANS64.TRYWAIT P0, [R2+URZ+0x160], R0 ;  /* 0x00016000020075a7 */ /* 0x0022a400080011ff */
[----:B--2---:R-:W-:Y:S05]  /*76c0*/  @!P0 NANOSLEEP.SYNCS 0x989680 ;  /* 0x009896800000895d */ /* 0x004fea0003900000 */
[----:B------:R-:W2:Y:S02]  /*76d0*/  @!P0 SYNCS.PHASECHK.TRANS64 P0, [R2+URZ+0x160], R0 ;  /* 0x00016000020085a7 */ /* 0x000ea400080010ff */
[----:B--2---:R-:W-:Y:S05]  /*76e0*/  @!P0 BRA `(.L_x_154) ;  /* 0xfffffffc00f08947 */ /* 0x004fea000383ffff */
[----:B------:R-:W-:Y:S05]  /*76f0*/  BRA `(.L_x_155) ;  /* 0xffffffc000647947 */ /* 0x000fea000383ffff */
.L_x_69:
[----:B------:R-:W-:Y:S07]  /*7700*/  MOV R0, UR7 ;  /* 0x0000000700007c02 */ /* 0x000fee0008000f00 */
.L_x_156:
[----:B-1----:R1:W2:Y:S02]  /*7710*/  SYNCS.PHASECHK.TRANS64.TRYWAIT P0, [R0+URZ], R2 ;  /* 0x00000002000075a7 */ /* 0x0022a400080011ff */
[----:B--2---:R-:W-:Y:S05]  /*7720*/  @!P0 NANOSLEEP.SYNCS 0x989680 ;  /* 0x009896800000895d */ /* 0x004fea0003900000 */
[----:B------:R-:W2:Y:S02]  /*7730*/  @!P0 SYNCS.PHASECHK.TRANS64 P0, [R0+URZ], R2 ;  /* 0x00000002000085a7 */ /* 0x000ea400080010ff */
[----:B--2---:R-:W-:Y:S05]  /*7740*/  @!P0 BRA `(.L_x_156) ;  /* 0xfffffffc00f08947 */ /* 0x004fea000383ffff */
[----:B------:R-:W-:Y:S05]  /*7750*/  BRA `(.L_x_68) ;  /* 0xffffffc000807947 */ /* 0x000fea000383ffff */
.L_x_72:
[----:B------:R-:W-:-:S07]  /*7760*/  MOV R0, UR5 ;  /* 0x0000000500007c02 */ /* 0x000fce0008000f00 */
.L_x_157:
[----:B--2---:R2:W3:Y:S02]  /*7770*/  SYNCS.PHASECHK.TRANS64.TRYWAIT P0, [R0+URZ], R2 ;  /* 0x00000002000075a7 */ /* 0x0044e400080011ff */
[----:B---3--:R-:W-:Y:S05]  /*7780*/  @!P0 NANOSLEEP.SYNCS 0x989680 ;  /* 0x009896800000895d */ /* 0x008fea0003900000 */
[----:B------:R-:W3:Y:S02]  /*7790*/  @!P0 SYNCS.PHASECHK.TRANS64 P0, [R0+URZ], R2 ;  /* 0x00000002000085a7 */ /* 0x000ee400080010ff */
[----:B---3--:R-:W-:Y:S05]  /*77a0*/  @!P0 BRA `(.L_x_157) ;  /* 0xfffffffc00f08947 */ /* 0x008fea000383ffff */
[----:B------:R-:W-:Y:S05]  /*77b0*/  BRA `(.L_x_158) ;  /* 0xffffffc4005c7947 */ /* 0x000fea000383ffff */
.L_x_73:
[----:B------:R-:W-:-:S07]  /*77c0*/  MOV R0, UR5 ;  /* 0x0000000500007c02 */ /* 0x000fce0008000f00 */
.L_x_159:
[----:B--2---:R2:W3:Y:S02]  /*77d0*/  SYNCS.PHASECHK.TRANS64.TRYWAIT P0, [R0+URZ], R3 ;  /* 0x00000003000075a7 */ /* 0x0044e400080011ff */
[----:B---3--:R-:W-:Y:S05]  /*77e0*/  @!P0 NANOSLEEP.SYNCS 0x989680 ;  /* 0x009896800000895d */ /* 0x008fea0003900000 */
[----:B------:R-:W3:Y:S02]  /*77f0*/  @!P0 SYNCS.PHASECHK.TRANS64 P0, [R0+URZ], R3 ;  /* 0x00000003000085a7 */ /* 0x000ee400080010ff */
[----:B---3--:R-:W-:Y:S05]  /*7800*/  @!P0 BRA `(.L_x_159) ;  /* 0xfffffffc00f08947 */ /* 0x008fea000383ffff */
[----:B------:R-:W-:Y:S05]  /*7810*/  BRA `(.L_x_160) ;  /* 0xffffffc400687947 */ /* 0x000fea000383ffff */
.L_x_74:
[----:B------:R-:W-:-:S07]  /*7820*/  MOV R0, UR5 ;  /* 0x0000000500007c02 */ /* 0x000fce0008000f00 */
.L_x_161:
[----:B--2---:R2:W3:Y:S02]  /*7830*/  SYNCS.PHASECHK.TRANS64.TRYWAIT P0, [R0+URZ], R3 ;  /* 0x00000003000075a7 */ /* 0x0044e400080011ff */
[----:B---3--:R-:W-:Y:S05]  /*7840*/  @!P0 NANOSLEEP.SYNCS 0x989680 ;  /* 0x009896800000895d */ /* 0x008fea0003900000 */
[----:B------:R-:W3:Y:S02]  /*7850*/  @!P0 SYNCS.PHASECHK.TRANS64 P0, [R0+URZ], R3 ;  /* 0x00000003000085a7 */ /* 0x000ee400080010ff */
[----:B---3--:R-:W-:Y:S05]  /*7860*/  @!P0 BRA `(.L_x_161) ;  /* 0xfffffffc00f08947 */ /* 0x008fea000383ffff */
[----:B------:R-:W-:Y:S05]  /*7870*/  BRA `(.L_x_162) ;  /* 0xffffffc400747947 */ /* 0x000fea000383ffff */
.L_x_75:
[----:B--2---:R-:W-:-:S07]  /*7880*/  MOV R0, UR6 ;  /* 0x0000000600007c02 */ /* 0x004fce0008000f00 */
.L_x_163:
[----:B--2---:R2:W3:Y:S02]  /*7890*/  SYNCS.PHASECHK.TRANS64.TRYWAIT P0, [R0+URZ], R2 ;  /* 0x00000002000075a7 */ /* 0x0044e400080011ff */
[----:B---3--:R-:W-:Y:S05]  /*78a0*/  @!P0 NANOSLEEP.SYNCS 0x989680 ;  /* 0x009896800000895d */ /* 0x008fea0003900000 */
[----:B------:R-:W3:Y:S02]  /*78b0*/  @!P0 SYNCS.PHASECHK.TRANS64 P0, [R0+URZ], R2 ;  /* 0x00000002000085a7 */ /* 0x000ee400080010ff */
[----:B---3--:R-:W-:Y:S05]  /*78c0*/  @!P0 BRA `(.L_x_163) ;  /* 0xfffffffc00f08947 */ /* 0x008fea000383ffff */
[----:B------:R-:W-:Y:S05]  /*78d0*/  BRA `(.L_x_164) ;  /* 0xffffffc400807947 */ /* 0x000fea000383ffff */
.L_x_80:
[----:B--2---:R2:W3:Y:S02]  /*78e0*/  SYNCS.PHASECHK.TRANS64.TRYWAIT P0, [R0+URZ+0x120], R2 ;  /* 0x00012002000075a7 */ /* 0x0044e400080011ff */
[----:B---3--:R-:W-:Y:S05]  /*78f0*/  @!P0 NANOSLEEP.SYNCS 0x989680 ;  /* 0x009896800000895d */ /* 0x008fea0003900000 */
[----:B------:R-:W3:Y:S02]  /*7900*/  @!P0 SYNCS.PHASECHK.TRANS64 P0, [R0+URZ+0x120], R2 ;  /* 0x00012002000085a7 */ /* 0x000ee400080010ff */
[----:B---3--:R-:W-:Y:S05]  /*7910*/  @!P0 BRA `(.L_x_80) ;  /* 0xfffffffc00f08947 */ /* 0x008fea000383ffff */
[----:B------:R-:W-:Y:S05]  /*7920*/  BRA `(.L_x_165) ;  /* 0xffffffc8007c7947 */ /* 0x000fea000383ffff */
.L_x_83:
[----:B------:R-:W-:Y:S07]  /*7930*/  MOV R0, UR4 ;  /* 0x0000000400007c02 */ /* 0x000fee0008000f00 */
.L_x_166:
[----:B--2---:R2:W3:Y:S02]  /*7940*/  SYNCS.PHASECHK.TRANS64.TRYWAIT P0, [R0+URZ+0x118], R2 ;  /* 0x00011802000075a7 */ /* 0x0044e400080011ff */
[----:B---3--:R-:W-:Y:S05]  /*7950*/  @!P0 NANOSLEEP.SYNCS 0x989680 ;  /* 0x009896800000895d */ /* 0x008fea0003900000 */
[----:B------:R-:W3:Y:S02]  /*7960*/  @!P0 SYNCS.PHASECHK.TRANS64 P0, [R0+URZ+0x118], R2 ;  /* 0x00011802000085a7 */ /* 0x000ee400080010ff */
[----:B---3--:R-:W-:Y:S05]  /*7970*/  @!P0 BRA `(.L_x_166) ;  /* 0xfffffffc00f08947 */ /* 0x008fea000383ffff */
[----:B------:R-:W-:Y:S05]  /*7980*/  BRA `(.L_x_82) ;  /* 0xffffffcc00647947 */ /* 0x000fea000383ffff */
.L_x_86:
[----:B------:R-:W-:Y:S07]  /*7990*/  MOV R0, UR13 ;  /* 0x0000000d00007c02 */ /* 0x000fee0008000f00 */
.L_x_167:
[----:B-1----:R1:W2:Y:S02]  /*79a0*/  SYNCS.PHASECHK.TRANS64.TRYWAIT P3, [R0+URZ+0x100], R30 ;  /* 0x0001001e000075a7 */ /* 0x0022a400080611ff */
[----:B--2---:R-:W-:Y:S05]  /*79b0*/  @!P3 NANOSLEEP.SYNCS 0x989680 ;  /* 0x009896800000b95d */ /* 0x004fea0003900000 */
[----:B------:R-:W2:Y:S02]  /*79c0*/  @!P3 SYNCS.PHASECHK.TRANS64 P3, [R0+URZ+0x100], R30 ;  /* 0x0001001e0000b5a7 */ /* 0x000ea400080610ff */
[----:B--2---:R-:W-:Y:S05]  /*79d0*/  @!P3 BRA `(.L_x_167) ;  /* 0xfffffffc00f0b947 */ /* 0x004fea000383ffff */
[----:B------:R-:W-:Y:S05]  /*79e0*/  BRA `(.L_x_168) ;  /* 0xffffffd000007947 */ /* 0x000fea000383ffff */
.L_x_88:
[----:B------:R-:W-:-:S07]  /*79f0*/  MOV R0, UR4 ;  /* 0x0000000400007c02 */ /* 0x000fce0008000f00 */
.L_x_169:
[----:B-1----:R1:W2:Y:S02]  /*7a00*/  SYNCS.PHASECHK.TRANS64.TRYWAIT P0, [R0+URZ], R2 ;  /* 0x00000002000075a7 */ /* 0x0022a400080011ff */
[----:B--2---:R-:W-:Y:S05]  /*7a10*/  @!P0 NANOSLEEP.SYNCS 0x989680 ;  /* 0x009896800000895d */ /* 0x004fea0003900000 */
[----:B------:R-:W2:Y:S02]  /*7a20*/  @!P0 SYNCS.PHASECHK.TRANS64 P0, [R0+URZ], R2 ;  /* 0x00000002000085a7 */ /* 0x000ea400080010ff */
[----:B--2---:R-:W-:Y:S05]  /*7a30*/  @!P0 BRA `(.L_x_169) ;  /* 0xfffffffc00f08947 */ /* 0x004fea000383ffff */
[----:B------:R-:W-:Y:S05]  /*7a40*/  BRA `(.L_x_170) ;  /* 0xffffffd000d07947 */ /* 0x000fea000383ffff */
.L_x_90:
[----:B--2---:R2:W4:Y:S02]  /*7a50*/  SYNCS.PHASECHK.TRANS64.TRYWAIT P0, [R0+URZ+0x120], R2 ;  /* 0x00012002000075a7 */ /* 0x00452400080011ff */
[----:B----4-:R-:W-:Y:S05]  /*7a60*/  @!P0 NANOSLEEP.SYNCS 0x989680 ;  /* 0x009896800000895d */ /* 0x010fea0003900000 */
[----:B------:R-:W4:Y:S02]  /*7a70*/  @!P0 SYNCS.PHASECHK.TRANS64 P0, [R0+URZ+0x120], R2 ;  /* 0x00012002000085a7 */ /* 0x000f2400080010ff */
[----:B----4-:R-:W-:Y:S05]  /*7a80*/  @!P0 BRA `(.L_x_90) ;  /* 0xfffffffc00f08947 */ /* 0x010fea000383ffff */
[----:B------:R-:W-:Y:S05]  /*7a90*/  BRA `(.L_x_171) ;  /* 0xffffffd400b47947 */ /* 0x000fea000383ffff */
.L_x_100:
[----:B-1----:R1:W2:Y:S02]  /*7aa0*/  SYNCS.PHASECHK.TRANS64.TRYWAIT P1, [R0+URZ+0xf0], R2 ;  /* 0x0000f002000075a7 */ /* 0x0022a400080211ff */
[----:B--2---:R-:W-:Y:S05]  /*7ab0*/  @!P1 NANOSLEEP.SYNCS 0x989680 ;  /* 0x009896800000995d */ /* 0x004fea0003900000 */
[----:B------:R-:W2:Y:S02]  /*7ac0*/  @!P1 SYNCS.PHASECHK.TRANS64 P1, [R0+URZ+0xf0], R2 ;  /* 0x0000f002000095a7 */ /* 0x000ea400080210ff */
[----:B--2---:R-:W-:Y:S05]  /*7ad0*/  @!P1 BRA `(.L_x_100) ;  /* 0xfffffffc00f09947 */ /* 0x004fea000383ffff */
[----:B------:R-:W-:Y:S05]  /*7ae0*/  BRA `(.L_x_99) ;  /* 0xffffffe000807947 */ /* 0x000fea000383ffff */
.L_x_102:
[----:B-1----:R1:W4:Y:S02]  /*7af0*/  SYNCS.PHASECHK.TRANS64.TRYWAIT P1, [R17+URZ+0x140], R3 ;  /* 0x00014003110075a7 */ /* 0x00232400080211ff */
[----:B----4-:R-:W-:Y:S05]  /*7b00*/  @!P1 NANOSLEEP.SYNCS 0x989680 ;  /* 0x009896800000995d */ /* 0x010fea0003900000 */
[----:B------:R-:W4:Y:S02]  /*7b10*/  @!P1 SYNCS.PHASECHK.TRANS64 P1, [R17+URZ+0x140], R3 ;  /* 0x00014003110095a7 */ /* 0x000f2400080210ff */
[----:B----4-:R-:W-:Y:S05]  /*7b20*/  @!P1 BRA `(.L_x_102) ;  /* 0xfffffffc00f09947 */ /* 0x010fea000383ffff */
[----:B------:R-:W-:Y:S05]  /*7b30*/  BRA `(.L_x_101) ;  /* 0xffffffe000d47947 */ /* 0x000fea000383ffff */
        .weak           $__internal_0_$__cuda_sm10x_tcgen05_guardrail_trap_col_being_dealloced_not_returned_by_alloc
        .type           $__internal_0_$__cuda_sm10x_tcgen05_guardrail_trap_col_being_dealloced_not_returned_by_alloc,@function
        .size           $__internal_0_$__cuda_sm10x_tcgen05_guardrail_trap_col_being_dealloced_not_returned_by_alloc,($__internal_1_$__cuda_sm10x_tcgen05_guardrail_trap_phase_invalid_during_alloc - $__internal_0_$__cuda_sm10x_tcgen05_guardrail_trap_col_being_dealloced_not_returned_by_alloc)
$__internal_0_$__cuda_sm10x_tcgen05_guardrail_trap_col_being_dealloced_not_returned_by_alloc:
[----:B------:R-:W-:Y:S05]  /*7b40*/  BPT.TRAP 0x1 ;  /* 0x000000040000795c */ /* 0x000fea0000300000 */
[----:B------:R-:W-:-:S04]  /*7b50*/  HFMA2 R3, -RZ, RZ, 0, 0 ;  /* 0x00000000ff037431 */ /* 0x000fc800000001ff */
[----:B------:R-:W-:Y:S05]  /*7b60*/  RET.REL.NODEC R2 `(_ZN7cutlass13device_kernelINS_4gemm6kernel13GemmUniversalIN4cute5tupleIJiiiiEEENS1_10collective13CollectiveMmaINS1_35MainloopSm100TmaUmmaWarpSpecializedILi15ELi2ELi4ENS5_IJNS4_1CILi1EEESB_SB_EEEEENS5_IJNSA_ILi64EEENSA_ILi48EEESE_EEENS_10bfloat16_tENS5_IJlSB_lEEESH_SI_NS4_8TiledMMAINS4_8MMA_AtomIJNS4_20SM100_MMA_F16BF16_SSISH_SH_fLi64ELi48ELNS4_4UMMA5MajorE0ELSN_0ELNSM_7ScaleInE0ELSO_0EEEEEENS4_6LayoutISC_NS5_IJNSA_ILi0EEESS_SS_EEEEENS5_IJNS4_10UnderscoreESV_SV_EEEEENS4_13SM90_TMA_LOADENS4_14ComposedLayoutINS4_7SwizzleILi3ELi4ELi3EEENS4_18smem_ptr_flag_bitsILi16EEENSR_INS5_IJNSA_ILi8EEESE_EEENS5_IJSE_SB_EEEEEEEvNS4_8identityESY_S18_vS19_EENS_8epilogue10collective18CollectiveEpilogueINS1B_23Sm100TmaWarpSpecializedILi2ELi1ELi24ELb1ELb0EEEJSG_NS5_IJNSR_ISE_SB_EENSR_ISF_SB_EEEEESH_SI_SH_SI_NS1B_6fusion15FusionCallbacksIS1F_NS1J_17LinearCombinationISH_fSH_fLNS_15FloatRoundStyleE2EEESG_S1I_JEEENS4_5SM1004TMEM4LOAD26SM100_TMEM_LOAD_16dp256b2xESY_NSZ_INS10_ILi1ELi4ELi3EEES13_NSR_INS5_IJS14_NSA_ILi16EEEEEENS5_IJS1U_SB_EEEEEEENS4_17SM75_U32x4_LDSM_NENS4_14SM90_TMA_STOREES1Y_NS4_17SM90_U32x4_STSM_NENS4_39AutoVectorizingCopyWithAssumedAlignmentILi128EEEEEEvvEEEEvNT_6ParamsE) ;  /* 0xffffff8402247950 */ /* 0x000fea0003c3ffff */
        .weak           $__internal_1_$__cuda_sm10x_tcgen05_guardrail_trap_phase_invalid_during_alloc
        .type           $__internal_1_$__cuda_sm10x_tcgen05_guardrail_trap_phase_invalid_during_alloc,@function
        .size           $__internal_1_$__cuda_sm10x_tcgen05_guardrail_trap_phase_invalid_during_alloc,($__internal_2_$__cuda_sm10x_tcgen05_guardrail_trap_unallocated_columns_being_dealloced - $__internal_1_$__cuda_sm10x_tcgen05_guardrail_trap_phase_invalid_during_alloc)
$__internal_1_$__cuda_sm10x_tcgen05_guardrail_trap_phase_invalid_during_alloc:
[----:B------:R-:W-:Y:S05]  /*7b70*/  BPT.TRAP 0x1 ;  /* 0x000000040000795c */ /* 0x000fea0000300000 */
[----:B------:R-:W-:-:S04]  /*7b80*/  MOV R3, 0x0 ;  /* 0x0000000000037802 */ /* 0x000fc80000000f00 */
[----:B------:R-:W-:Y:S05]  /*7b90*/  RET.REL.NODEC R2 `(_ZN7cutlass13device_kernelINS_4gemm6kernel13GemmUniversalIN4cute5tupleIJiiiiEEENS1_10collective13CollectiveMmaINS1_35MainloopSm100TmaUmmaWarpSpecializedILi15ELi2ELi4ENS5_IJNS4_1CILi1EEESB_SB_EEEEENS5_IJNSA_ILi64EEENSA_ILi48EEESE_EEENS_10bfloat16_tENS5_IJlSB_lEEESH_SI_NS4_8TiledMMAINS4_8MMA_AtomIJNS4_20SM100_MMA_F16BF16_SSISH_SH_fLi64ELi48ELNS4_4UMMA5MajorE0ELSN_0ELNSM_7ScaleInE0ELSO_0EEEEEENS4_6LayoutISC_NS5_IJNSA_ILi0EEESS_SS_EEEEENS5_IJNS4_10UnderscoreESV_SV_EEEEENS4_13SM90_TMA_LOADENS4_14ComposedLayoutINS4_7SwizzleILi3ELi4ELi3EEENS4_18smem_ptr_flag_bitsILi16EEENSR_INS5_IJNSA_ILi8EEESE_EEENS5_IJSE_SB_EEEEEEEvNS4_8identityESY_S18_vS19_EENS_8epilogue10collective18CollectiveEpilogueINS1B_23Sm100TmaWarpSpecializedILi2ELi1ELi24ELb1ELb0EEEJSG_NS5_IJNSR_ISE_SB_EENSR_ISF_SB_EEEEESH_SI_SH_SI_NS1B_6fusion15FusionCallbacksIS1F_NS1J_17LinearCombinationISH_fSH_fLNS_15FloatRoundStyleE2EEESG_S1I_JEEENS4_5SM1004TMEM4LOAD26SM100_TMEM_LOAD_16dp256b2xESY_NSZ_INS10_ILi1ELi4ELi3EEES13_NSR_INS5_IJS14_NSA_ILi16EEEEEENS5_IJS1U_SB_EEEEEEENS4_17SM75_U32x4_LDSM_NENS4_14SM90_TMA_STOREES1Y_NS4_17SM90_U32x4_STSM_NENS4_39AutoVectorizingCopyWithAssumedAlignmentILi128EEEEEEvvEEEEvNT_6ParamsE) ;  /* 0xffffff8402187950 */ /* 0x000fea0003c3ffff */
        .weak           $__internal_2_$__cuda_sm10x_tcgen05_guardrail_trap_unallocated_columns_being_dealloced
        .type           $__internal_2_$__cuda_sm10x_tcgen05_guardrail_trap_unallocated_columns_being_dealloced,@function
        .size           $__internal_2_$__cuda_sm10x_tcgen05_guardrail_trap_unallocated_columns_being_dealloced,(.L_x_173 - $__internal_2_$__cuda_sm10x_tcgen05_guardrail_trap_unallocated_columns_being_dealloced)
$__internal_2_$__cuda_sm10x_tcgen05_guardrail_trap_unallocated_columns_being_dealloced:
[----:B------:R-:W-:Y:S05]  /*7ba0*/  BPT.TRAP 0x1 ;  /* 0x000000040000795c */ /* 0x000fea0000300000 */
[----:B------:R-:W-:-:S04]  /*7bb0*/  HFMA2 R3, -RZ, RZ, 0, 0 ;  /* 0x00000000ff037431 */ /* 0x000fc800000001ff */
[----:B------:R-:W-:Y:S05]  /*7bc0*/  RET.REL.NODEC R2 `(_ZN7cutlass13device_kernelINS_4gemm6kernel13GemmUniversalIN4cute5tupleIJiiiiEEENS1_10collective13CollectiveMmaINS1_35MainloopSm100TmaUmmaWarpSpecializedILi15ELi2ELi4ENS5_IJNS4_1CILi1EEESB_SB_EEEEENS5_IJNSA_ILi64EEENSA_ILi48EEESE_EEENS_10bfloat16_tENS5_IJlSB_lEEESH_SI_NS4_8TiledMMAINS4_8MMA_AtomIJNS4_20SM100_MMA_F16BF16_SSISH_SH_fLi64ELi48ELNS4_4UMMA5MajorE0ELSN_0ELNSM_7ScaleInE0ELSO_0EEEEEENS4_6LayoutISC_NS5_IJNSA_ILi0EEESS_SS_EEEEENS5_IJNS4_10UnderscoreESV_SV_EEEEENS4_13SM90_TMA_LOADENS4_14ComposedLayoutINS4_7SwizzleILi3ELi4ELi3EEENS4_18smem_ptr_flag_bitsILi16EEENSR_INS5_IJNSA_ILi8EEESE_EEENS5_IJSE_SB_EEEEEEEvNS4_8identityESY_S18_vS19_EENS_8epilogue10collective18CollectiveEpilogueINS1B_23Sm100TmaWarpSpecializedILi2ELi1ELi24ELb1ELb0EEEJSG_NS5_IJNSR_ISE_SB_EENSR_ISF_SB_EEEEESH_SI_SH_SI_NS1B_6fusion15FusionCallbacksIS1F_NS1J_17LinearCombinationISH_fSH_fLNS_15FloatRoundStyleE2EEESG_S1I_JEEENS4_5SM1004TMEM4LOAD26SM100_TMEM_LOAD_16dp256b2xESY_NSZ_INS10_ILi1ELi4ELi3EEES13_NSR_INS5_IJS14_NSA_ILi16EEEEEENS5_IJS1U_SB_EEEEEEENS4_17SM75_U32x4_LDSM_NENS4_14SM90_TMA_STOREES1Y_NS4_17SM90_U32x4_STSM_NENS4_39AutoVectorizingCopyWithAssumedAlignmentILi128EEEEEEvvEEEEvNT_6ParamsE) ;  /* 0xffffff84020c7950 */ /* 0x000fea0003c3ffff */
.L_x_172:
[----:B------:R-:W-:-:S00]  /*7bd0*/  BRA `(.L_x_172) ;  /* 0xfffffffc00fc7947 */ /* 0x000fc0000383ffff */
[----:B------:R-:W-:-:S00]  /*7be0*/  NOP ;  /* 0x0000000000007918 */ /* 0x000fc00000000000 */
        /* <DEDUP_REMOVED lines=9> */
.L_x_173:


//--------------------- .nv.global.init           --------------------------
	.section	.nv.global.init,"aw",@progbits
.nv.global.init:
	.type		$str$27,@object
	.size		$str$27,($str$28 - $str$27)
$str$27:
        /*0000*/ 	.byte	0x28, 0x61, 0x64, 0x64, 0x72, 0x65, 0x73, 0x73, 0x20, 0x26, 0x20, 0x6d, 0x61, 0x73, 0x6b, 0x29
        /*0010*/ 	.byte	0x20, 0x3d, 0x3d, 0x20, 0x30, 0x00
	.type		$str$28,@object
	.size		$str$28,($str$26 - $str$28)
$str$28:
        /*0016*/ 	.byte	0x2f, 0x74, 0x6d, 0x70, 0x2f, 0x63, 0x75, 0x74, 0x6c, 0x61, 0x73, 0x73, 0x5f, 0x73, 0x77, 0x65
        /*0026*/ 	.byte	0x65, 0x70, 0x5f, 0x73, 0x72, 0x63, 0x2f, 0x69, 0x6e, 0x63, 0x6c, 0x75, 0x64, 0x65, 0x2f, 0x63
        /*0036*/ 	.byte	0x75, 0x74, 0x65, 0x2f, 0x70, 0x6f, 0x69, 0x6e, 0x74, 0x65, 0x72, 0x5f, 0x66, 0x6c, 0x61, 0x67
        /*0046*/ 	.byte	0x67, 0x65, 0x64, 0x2e, 0x68, 0x70, 0x70, 0x00
	.type		$str$26,@object
	.size		$str$26,($str$25 - $str$26)
$str$26:
        /*004e*/ 	.byte	0x2f, 0x74, 0x6d, 0x70, 0x2f, 0x63, 0x75, 0x74, 0x6c, 0x61, 0x73, 0x73, 0x5f, 0x73, 0x77, 0x65
        /*005e*/ 	.byte	0x65, 0x70, 0x5f, 0x73, 0x72, 0x63, 0x2f, 0x69, 0x6e, 0x63, 0x6c, 0x75, 0x64, 0x65, 0x2f, 0x63
        /*006e*/ 	.byte	0x75, 0x74, 0x65, 0x2f, 0x61, 0x74, 0x6f, 0x6d, 0x2f, 0x63, 0x6f, 0x70, 0x79, 0x5f, 0x74, 0x72
        /*007e*/ 	.byte	0x61, 0x69, 0x74, 0x73, 0x5f, 0x73, 0x6d, 0x31, 0x30, 0x30, 0x2e, 0x68, 0x70, 0x70, 0x00
	.type		$str$25,@object
	.size		$str$25,(__unnamed_1 - $str$25)
$str$25:
        /*008d*/ 	.byte	0x28, 0x28, 0x75, 0x69, 0x6e, 0x74, 0x33, 0x32, 0x5f, 0x74, 0x28, 0x74, 0x68, 0x72, 0x65, 0x61
        /*009d*/ 	.byte	0x64, 0x49, 0x64, 0x78, 0x2e, 0x78, 0x29, 0x20, 0x2f, 0x20, 0x33, 0x32, 0x29, 0x20, 0x25, 0x20
        /*00ad*/ 	.byte	0x34, 0x29, 0x20, 0x3d, 0x3d, 0x20, 0x28, 0x28, 0x28, 0x74, 0x6d, 0x65, 0x6d, 0x5f, 0x61, 0x64
        /*00bd*/ 	.byte	0x64, 0x72, 0x20, 0x3e, 0x3e, 0x20, 0x31, 0x36, 0x29, 0x20, 0x2f, 0x20, 0x33, 0x32, 0x29, 0x20
        /*00cd*/ 	.byte	0x25, 0x20, 0x34, 0x29, 0x00
	.type		__unnamed_1,@object
	.size		__unnamed_1,(__unnamed_2 - __unnamed_1)
__unnamed_1:
        /*00d2*/ 	.byte	0x61, 0x75, 0x74, 0x6f, 0x20, 0x63, 0x75, 0x74, 0x65, 0x3a, 0x3a, 0x61, 0x73, 0x5f, 0x70, 0x6f
        /* <DEDUP_REMOVED lines=24> */
        /*0262*/ 	.byte	0x43, 0x3c, 0x33, 0x30, 0x37, 0x32, 0x3e, 0x3e, 0x3e, 0x3e, 0x5d, 0x00
	.type		__unnamed_2,@object
	.size		__unnamed_2,(.L_2 - __unnamed_2)
__unnamed_2:
        /* <DEDUP_REMOVED lines=42> */
        /*050e*/ 	.byte	0x3e, 0x5d, 0x00
.L_2:


//--------------------- .nv.shared._ZN7cutlass13device_kernelINS_4gemm6kernel13GemmUniversalIN4cute5tupleIJiiiiEEENS1_10collective13CollectiveMmaINS1_35MainloopSm100TmaUmmaWarpSpecializedILi15ELi2ELi4ENS5_IJNS4_1CILi1EEESB_SB_EEEEENS5_IJNSA_ILi64EEENSA_ILi48EEESE_EEENS_10bfloat16_tENS5_IJlSB_lEEESH_SI_NS4_8TiledMMAINS4_8MMA_AtomIJNS4_20SM100_MMA_F16BF16_SSISH_SH_fLi64ELi48ELNS4_4UMMA5MajorE0ELSN_0ELNSM_7ScaleInE0ELSO_0EEEEEENS4_6LayoutISC_NS5_IJNSA_ILi0EEESS_SS_EEEEENS5_IJNS4_10UnderscoreESV_SV_EEEEENS4_13SM90_TMA_LOADENS4_14ComposedLayoutINS4_7SwizzleILi3ELi4ELi3EEENS4_18smem_ptr_flag_bitsILi16EEENSR_INS5_IJNSA_ILi8EEESE_EEENS5_IJSE_SB_EEEEEEEvNS4_8identityESY_S18_vS19_EENS_8epilogue10collective18CollectiveEpilogueINS1B_23Sm100TmaWarpSpecializedILi2ELi1ELi24ELb1ELb0EEEJSG_NS5_IJNSR_ISE_SB_EENSR_ISF_SB_EEEEESH_SI_SH_SI_NS1B_6fusion15FusionCallbacksIS1F_NS1J_17LinearCombinationISH_fSH_fLNS_15FloatRoundStyleE2EEESG_S1I_JEEENS4_5SM1004TMEM4LOAD26SM100_TMEM_LOAD_16dp256b2xESY_NSZ_INS10_ILi1ELi4ELi3EEES13_NSR_INS5_IJS14_NSA_ILi16EEEEEENS5_IJS1U_SB_EEEEEEENS4_17SM75_U32x4_LDSM_NENS4_14SM90_TMA_STOREES1Y_NS4_17SM90_U32x4_STSM_NENS4_39AutoVectorizingCopyWithAssumedAlignmentILi128EEEEEEvvEEEEvNT_6ParamsE --------------------------
	.section	.nv.shared._ZN7cutlass13device_kernelINS_4gemm6kernel13GemmUniversalIN4cute5tupleIJiiiiEEENS1_10collective13CollectiveMmaINS1_35MainloopSm100TmaUmmaWarpSpecializedILi15ELi2ELi4ENS5_IJNS4_1CILi1EEESB_SB_EEEEENS5_IJNSA_ILi64EEENSA_ILi48EEESE_EEENS_10bfloat16_tENS5_IJlSB_lEEESH_SI_NS4_8TiledMMAINS4_8MMA_AtomIJNS4_20SM100_MMA_F16BF16_SSISH_SH_fLi64ELi48ELNS4_4UMMA5MajorE0ELSN_0ELNSM_7ScaleInE0ELSO_0EEEEEENS4_6LayoutISC_NS5_IJNSA_ILi0EEESS_SS_EEEEENS5_IJNS4_10UnderscoreESV_SV_EEEEENS4_13SM90_TMA_LOADENS4_14ComposedLayoutINS4_7SwizzleILi3ELi4ELi3EEENS4_18smem_ptr_flag_bitsILi16EEENSR_INS5_IJNSA_ILi8EEESE_EEENS5_IJSE_SB_EEEEEEEvNS4_8identityESY_S18_vS19_EENS_8epilogue10collective18CollectiveEpilogueINS1B_23Sm100TmaWarpSpecializedILi2ELi1ELi24ELb1ELb0EEEJSG_NS5_IJNSR_ISE_SB_EENSR_ISF_SB_EEEEESH_SI_SH_SI_NS1B_6fusion15FusionCallbacksIS1F_NS1J_17LinearCombinationISH_fSH_fLNS_15FloatRoundStyleE2EEESG_S1I_JEEENS4_5SM1004TMEM4LOAD26SM100_TMEM_LOAD_16dp256b2xESY_NSZ_INS10_ILi1ELi4ELi3EEES13_NSR_INS5_IJS14_NSA_ILi16EEEEEENS5_IJS1U_SB_EEEEEEENS4_17SM75_U32x4_LDSM_NENS4_14SM90_TMA_STOREES1Y_NS4_17SM90_U32x4_STSM_NENS4_39AutoVectorizingCopyWithAssumedAlignmentILi128EEEEEEvvEEEEvNT_6ParamsE,"aw",@nobits
	.sectionflags	@""
	.align	16
	.zero		1024


//--------------------- .nv.shared.reserved.0     --------------------------
	.section	.nv.shared.reserved.0,"aw",@nobits
	.weak		__nv_reservedSMEM_offset_0_alias
	.size		__nv_reservedSMEM_offset_0_alias, 0, 64
	.other		__nv_reservedSMEM_offset_0_alias,@"STO_CUDA_RESERVED_SHARED STV_DEFAULT"
__nv_reservedSMEM_offset_0_alias:
	.zero		0
.nv.shared.reserved.0:
	.zero		64
	.weak		__nv_reservedSMEM_tcgen05_partition
	.type		__nv_reservedSMEM_tcgen05_partition,@object
	.size		__nv_reservedSMEM_tcgen05_partition,(.L_0 - __nv_reservedSMEM_tcgen05_partition)
__nv_reservedSMEM_tcgen05_partition:
	.zero		32
.L_0:


//--------------------- .nv.global                --------------------------
	.section	.nv.global,"aw",@nobits
.nv.global:
	.type		_ZN39_INTERNAL_771f1321_4_k_cu_c6ec420e_80894cute1_E,@object
	.size		_ZN39_INTERNAL_771f1321_4_k_cu_c6ec420e_80894cute1_E,(_ZN39_INTERNAL_771f1321_4_k_cu_c6ec420e_80894cuda3std3__45__cpo6cbeginE - _ZN39_INTERNAL_771f1321_4_k_cu_c6ec420e_80894cute1_E)
_ZN39_INTERNAL_771f1321_4_k_cu_c6ec420e_80894cute1_E:
	.zero		1
	.type		_ZN39_INTERNAL_771f1321_4_k_cu_c6ec420e_80894cuda3std3__45__cpo6cbeginE,@object
	.size		_ZN39_INTERNAL_771f1321_4_k_cu_c6ec420e_80894cuda3std3__45__cpo6cbeginE,(_ZN39_INTERNAL_771f1321_4_k_cu_c6ec420e_80894cuda3std3__48in_placeE - _ZN39_INTERNAL_771f1321_4_k_cu_c6ec420e_80894cuda3std3__45__cpo6cbeginE)
_ZN39_INTERNAL_771f1321_4_k_cu_c6ec420e_80894cuda3std3__45__cpo6cbeginE:
	.zero		1
	.type		_ZN39_INTERNAL_771f1321_4_k_cu_c6ec420e_80894cuda3std3__48in_placeE,@object
	.size		_ZN39_INTERNAL_771f1321_4_k_cu_c6ec420e_80894cuda3std3__48in_placeE,(_ZN39_INTERNAL_771f1321_4_k_cu_c6ec420e_80894cuda3std6ranges3__45__cpo9iter_moveE - _ZN39_INTERNAL_771f1321_4_k_cu_c6ec420e_80894cuda3std3__48in_placeE)
_ZN39_INTERNAL_771f1321_4_k_cu_c6ec420e_80894cuda3std3__48in_placeE:
	.zero		1
	.type		_ZN39_INTERNAL_771f1321_4_k_cu_c6ec420e_80894cuda3std6ranges3__45__cpo9iter_moveE,@object
	.size		_ZN39_INTERNAL_771f1321_4_k_cu_c6ec420e_80894cuda3std6ranges3__45__cpo9iter_moveE,(_ZN39_INTERNAL_771f1321_4_k_cu_c6ec420e_80894cuda3std3__45__cpo5beginE - _ZN39_INTERNAL_771f1321_4_k_cu_c6ec420e_80894cuda3std6ranges3__45__cpo9iter_moveE)
_ZN39_INTERNAL_771f1321_4_k_cu_c6ec420e_80894cuda3std6ranges3__45__cpo9iter_moveE:
	.zero		1
	.type		_ZN39_INTERNAL_771f1321_4_k_cu_c6ec420e_80894cuda3std3__45__cpo5beginE,@object
	.size		_ZN39_INTERNAL_771f1321_4_k_cu_c6ec420e_80894cuda3std3__45__cpo5beginE,(_ZN39_INTERNAL_771f1321_4_k_cu_c6ec420e_80894cuda3std3__441_GLOBAL__N__771f1321_4_k_cu_c6ec420e_80896ignoreE - _ZN39_INTERNAL_771f1321_4_k_cu_c6ec420e_80894cuda3std3__45__cpo5beginE)
_ZN39_INTERNAL_771f1321_4_k_cu_c6ec420e_80894cuda3std3__45__cpo5beginE:
	.zero		1
	.type		_ZN39_INTERNAL_771f1321_4_k_cu_c6ec420e_80894cuda3std3__441_GLOBAL__N__771f1321_4_k_cu_c6ec420e_80896ignoreE,@object
	.size		_ZN39_INTERNAL_771f1321_4_k_cu_c6ec420e_80894cuda3std3__441_GLOBAL__N__771f1321_4_k_cu_c6ec420e_80896ignoreE,(_ZN39_INTERNAL_771f1321_4_k_cu_c6ec420e_80894cute7productE - _ZN39_INTERNAL_771f1321_4_k_cu_c6ec420e_80894cuda3std3__441_GLOBAL__N__771f1321_4_k_cu_c6ec420e_80896ignoreE)
_ZN39_INTERNAL_771f1321_4_k_cu_c6ec420e_80894cuda3std3__441_GLOBAL__N__771f1321_4_k_cu_c6ec420e_80896ignoreE:
	.zero		1
	.type		_ZN39_INTERNAL_771f1321_4_k_cu_c6ec420e_80894cute7productE,@object
	.size		_ZN39_INTERNAL_771f1321_4_k_cu_c6ec420e_80894cute7productE,(_ZN39_INTERNAL_771f1321_4_k_cu_c6ec420e_80894cuda3std3__45__cpo3endE - _ZN39_INTERNAL_771f1321_4_k_cu_c6ec420e_80894cute7productE)
_ZN39_INTERNAL_771f1321_4_k_cu_c6ec420e_80894cute7productE:
	.zero		1
	.type		_ZN39_INTERNAL_771f1321_4_k_cu_c6ec420e_80894cuda3std3__45__cpo3endE,@object
	.size		_ZN39_INTERNAL_771f1321_4_k_cu_c6ec420e_80894cuda3std3__45__cpo3endE,(_ZN39_INTERNAL_771f1321_4_k_cu_c6ec420e_80894cuda3std3__419piecewise_constructE - _ZN39_INTERNAL_771f1321_4_k_cu_c6ec420e_80894cuda3std3__45__cpo3endE)
_ZN39_INTERNAL_771f1321_4_k_cu_c6ec420e_80894cuda3std3__45__cpo3endE:
	.zero		1
	.type		_ZN39_INTERNAL_771f1321_4_k_cu_c6ec420e_80894cuda3std3__419piecewise_constructE,@object
	.size		_ZN39_INTERNAL_771f1321_4_k_cu_c6ec420e_80894cuda3std3__419piecewise_constructE,(_ZN39_INTERNAL_771f1321_4_k_cu_c6ec420e_80894cuda3std3__45__cpo4cendE - _ZN39_INTERNAL_771f1321_4_k_cu_c6ec420e_80894cuda3std3__419piecewise_constructE)
_ZN39_INTERNAL_771f1321_4_k_cu_c6ec420e_80894cuda3std3__419piecewise_constructE:
	.zero		1
	.type		_ZN39_INTERNAL_771f1321_4_k_cu_c6ec420e_80894cuda3std3__45__cpo4cendE,@object
	.size		_ZN39_INTERNAL_771f1321_4_k_cu_c6ec420e_80894cuda3std3__45__cpo4cendE,(_ZN39_INTERNAL_771f1321_4_k_cu_c6ec420e_80894cuda3std6ranges3__45__cpo4swapE - _ZN39_INTERNAL_771f1321_4_k_cu_c6ec420e_80894cuda3std3__45__cpo4cendE)
_ZN39_INTERNAL_771f1321_4_k_cu_c6ec420e_80894cuda3std3__45__cpo4cendE:
	.zero		1
	.type		_ZN39_INTERNAL_771f1321_4_k_cu_c6ec420e_80894cuda3std6ranges3__45__cpo4swapE,@object
	.size		_ZN39_INTERNAL_771f1321_4_k_cu_c6ec420e_80894cuda3std6ranges3__45__cpo4swapE,(.L_10 - _ZN39_INTERNAL_771f1321_4_k_cu_c6ec420e_80894cuda3std6ranges3__45__cpo4swapE)
_ZN39_INTERNAL_771f1321_4_k_cu_c6ec420e_80894cuda3std6ranges3__45__cpo4swapE:
	.zero		1
.L_10:


//--------------------- .nv.constant0._ZN7cutlass13device_kernelINS_4gemm6kernel13GemmUniversalIN4cute5tupleIJiiiiEEENS1_10collective13CollectiveMmaINS1_35MainloopSm100TmaUmmaWarpSpecializedILi15ELi2ELi4ENS5_IJNS4_1CILi1EEESB_SB_EEEEENS5_IJNSA_ILi64EEENSA_ILi48EEESE_EEENS_10bfloat16_tENS5_IJlSB_lEEESH_SI_NS4_8TiledMMAINS4_8MMA_AtomIJNS4_20SM100_MMA_F16BF16_SSISH_SH_fLi64ELi48ELNS4_4UMMA5MajorE0ELSN_0ELNSM_7ScaleInE0ELSO_0EEEEEENS4_6LayoutISC_NS5_IJNSA_ILi0EEESS_SS_EEEEENS5_IJNS4_10UnderscoreESV_SV_EEEEENS4_13SM90_TMA_LOADENS4_14ComposedLayoutINS4_7SwizzleILi3ELi4ELi3EEENS4_18smem_ptr_flag_bitsILi16EEENSR_INS5_IJNSA_ILi8EEESE_EEENS5_IJSE_SB_EEEEEEEvNS4_8identityESY_S18_vS19_EENS_8epilogue10collective18CollectiveEpilogueINS1B_23Sm100TmaWarpSpecializedILi2ELi1ELi24ELb1ELb0EEEJSG_NS5_IJNSR_ISE_SB_EENSR_ISF_SB_EEEEESH_SI_SH_SI_NS1B_6fusion15FusionCallbacksIS1F_NS1J_17LinearCombinationISH_fSH_fLNS_15FloatRoundStyleE2EEESG_S1I_JEEENS4_5SM1004TMEM4LOAD26SM100_TMEM_LOAD_16dp256b2xESY_NSZ_INS10_ILi1ELi4ELi3EEES13_NSR_INS5_IJS14_NSA_ILi16EEEEEENS5_IJS1U_SB_EEEEEEENS4_17SM75_U32x4_LDSM_NENS4_14SM90_TMA_STOREES1Y_NS4_17SM90_U32x4_STSM_NENS4_39AutoVectorizingCopyWithAssumedAlignmentILi128EEEEEEvvEEEEvNT_6ParamsE --------------------------
	.section	.nv.constant0._ZN7cutlass13device_kernelINS_4gemm6kernel13GemmUniversalIN4cute5tupleIJiiiiEEENS1_10collective13CollectiveMmaINS1_35MainloopSm100TmaUmmaWarpSpecializedILi15ELi2ELi4ENS5_IJNS4_1CILi1EEESB_SB_EEEEENS5_IJNSA_ILi64EEENSA_ILi48EEESE_EEENS_10bfloat16_tENS5_IJlSB_lEEESH_SI_NS4_8TiledMMAINS4_8MMA_AtomIJNS4_20SM100_MMA_F16BF16_SSISH_SH_fLi64ELi48ELNS4_4UMMA5MajorE0ELSN_0ELNSM_7ScaleInE0ELSO_0EEEEEENS4_6LayoutISC_NS5_IJNSA_ILi0EEESS_SS_EEEEENS5_IJNS4_10UnderscoreESV_SV_EEEEENS4_13SM90_TMA_LOADENS4_14ComposedLayoutINS4_7SwizzleILi3ELi4ELi3EEENS4_18smem_ptr_flag_bitsILi16EEENSR_INS5_IJNSA_ILi8EEESE_EEENS5_IJSE_SB_EEEEEEEvNS4_8identityESY_S18_vS19_EENS_8epilogue10collective18CollectiveEpilogueINS1B_23Sm100TmaWarpSpecializedILi2ELi1ELi24ELb1ELb0EEEJSG_NS5_IJNSR_ISE_SB_EENSR_ISF_SB_EEEEESH_SI_SH_SI_NS1B_6fusion15FusionCallbacksIS1F_NS1J_17LinearCombinationISH_fSH_fLNS_15FloatRoundStyleE2EEESG_S1I_JEEENS4_5SM1004TMEM4LOAD26SM100_TMEM_LOAD_16dp256b2xESY_NSZ_INS10_ILi1ELi4ELi3EEES13_NSR_INS5_IJS14_NSA_ILi16EEEEEENS5_IJS1U_SB_EEEEEEENS4_17SM75_U32x4_LDSM_NENS4_14SM90_TMA_STOREES1Y_NS4_17SM90_U32x4_STSM_NENS4_39AutoVectorizingCopyWithAssumedAlignmentILi128EEEEEEvvEEEEvNT_6ParamsE,"a",@progbits
	.sectionflags	@""
	.align	4
.nv.constant0._ZN7cutlass13device_kernelINS_4gemm6kernel13GemmUniversalIN4cute5tupleIJiiiiEEENS1_10collective13CollectiveMmaINS1_35MainloopSm100TmaUmmaWarpSpecializedILi15ELi2ELi4ENS5_IJNS4_1CILi1EEESB_SB_EEEEENS5_IJNSA_ILi64EEENSA_ILi48EEESE_EEENS_10bfloat16_tENS5_IJlSB_lEEESH_SI_NS4_8TiledMMAINS4_8MMA_AtomIJNS4_20SM100_MMA_F16BF16_SSISH_SH_fLi64ELi48ELNS4_4UMMA5MajorE0ELSN_0ELNSM_7ScaleInE0ELSO_0EEEEEENS4_6LayoutISC_NS5_IJNSA_ILi0EEESS_SS_EEEEENS5_IJNS4_10UnderscoreESV_SV_EEEEENS4_13SM90_TMA_LOADENS4_14ComposedLayoutINS4_7SwizzleILi3ELi4ELi3EEENS4_18smem_ptr_flag_bitsILi16EEENSR_INS5_IJNSA_ILi8EEESE_EEENS5_IJSE_SB_EEEEEEEvNS4_8identityESY_S18_vS19_EENS_8epilogue10collective18CollectiveEpilogueINS1B_23Sm100TmaWarpSpecializedILi2ELi1ELi24ELb1ELb0EEEJSG_NS5_IJNSR_ISE_SB_EENSR_ISF_SB_EEEEESH_SI_SH_SI_NS1B_6fusion15FusionCallbacksIS1F_NS1J_17LinearCombinationISH_fSH_fLNS_15FloatRoundStyleE2EEESG_S1I_JEEENS4_5SM1004TMEM4LOAD26SM100_TMEM_LOAD_16dp256b2xESY_NSZ_INS10_ILi1ELi4ELi3EEES13_NSR_INS5_IJS14_NSA_ILi16EEEEEENS5_IJS1U_SB_EEEEEEENS4_17SM75_U32x4_LDSM_NENS4_14SM90_TMA_STOREES1Y_NS4_17SM90_U32x4_STSM_NENS4_39AutoVectorizingCopyWithAssumedAlignmentILi128EEEEEEvvEEEEvNT_6ParamsE:
	.zero		2944


//--------------------- SYMBOLS --------------------------

	.type		.nv.reservedSmem.offset0,@object
	.size		.nv.reservedSmem.offset0,0x4
	.type		.nv.reservedSmem.cap,@object
	.size		.nv.reservedSmem.cap,0x4
	.type		__assertfail,@function
